//
// Generated by NVIDIA NVVM Compiler
//
// Compiler Build ID: CL-36424714
// Cuda compilation tools, release 13.0, V13.0.88
// Based on NVVM 20.0.0
//

.version 9.0
.target sm_100
.address_size 64

	// .globl	_Z26swiglu_kernel_cu_fp32_origiPKfS0_Pf
.extern .shared .align 16 .b8 shared_mem[];

.visible .entry _Z26swiglu_kernel_cu_fp32_origiPKfS0_Pf(
	.param .u32 _Z26swiglu_kernel_cu_fp32_origiPKfS0_Pf_param_0,
	.param .u64 .ptr .align 1 _Z26swiglu_kernel_cu_fp32_origiPKfS0_Pf_param_1,
	.param .u64 .ptr .align 1 _Z26swiglu_kernel_cu_fp32_origiPKfS0_Pf_param_2,
	.param .u64 .ptr .align 1 _Z26swiglu_kernel_cu_fp32_origiPKfS0_Pf_param_3
)
{
	.reg .pred 	%p<2>;
	.reg .b32 	%r<13>;
	.reg .b32 	%f<20>;
	.reg .b64 	%rd<11>;

	ld.param.u32 	%r4, [_Z26swiglu_kernel_cu_fp32_origiPKfS0_Pf_param_0];
	ld.param.u64 	%rd1, [_Z26swiglu_kernel_cu_fp32_origiPKfS0_Pf_param_1];
	ld.param.u64 	%rd2, [_Z26swiglu_kernel_cu_fp32_origiPKfS0_Pf_param_2];
	ld.param.u64 	%rd3, [_Z26swiglu_kernel_cu_fp32_origiPKfS0_Pf_param_3];
	mov.u32 	%r1, %tid.x;
	mov.u32 	%r2, %ntid.x;
	mov.u32 	%r5, %ctaid.x;
	mad.lo.s32 	%r3, %r2, %r5, %r1;
	setp.ge.s32 	%p1, %r3, %r4;
	@%p1 bra 	$L__BB0_2;
	cvta.to.global.u64 	%rd4, %rd1;
	cvta.to.global.u64 	%rd5, %rd2;
	cvta.to.global.u64 	%rd6, %rd3;
	mul.wide.s32 	%rd7, %r3, 4;
	add.s64 	%rd8, %rd4, %rd7;
	ld.global.f32 	%f1, [%rd8];
	shl.b32 	%r6, %r1, 2;
	mov.u32 	%r7, shared_mem;
	add.s32 	%r8, %r7, %r6;
	st.shared.f32 	[%r8], %f1;
	add.s64 	%rd9, %rd5, %rd7;
	ld.global.f32 	%f2, [%rd9];
	shl.b32 	%r9, %r2, 2;
	add.s32 	%r10, %r8, %r9;
	st.shared.f32 	[%r10], %f2;
	bar.sync 	0;
	ld.shared.f32 	%f3, [%r8];
	fma.rn.f32 	%f4, %f3, 0fBBBB989D, 0f3F000000;
	cvt.sat.f32.f32 	%f5, %f4;
	mov.f32 	%f6, 0f4B400001;
	mov.f32 	%f7, 0f437C0000;
	fma.rm.f32 	%f8, %f5, %f7, %f6;
	add.f32 	%f9, %f8, 0fCB40007F;
	neg.f32 	%f10, %f9;
	fma.rn.f32 	%f11, %f3, 0fBFB8AA3B, %f10;
	fma.rn.f32 	%f12, %f3, 0fB2A57060, %f11;
	mov.b32 	%r11, %f8;
	shl.b32 	%r12, %r11, 23;
	mov.b32 	%f13, %r12;
	ex2.approx.ftz.f32 	%f14, %f12;
	fma.rn.f32 	%f15, %f14, %f13, 0f3F800000;
	rcp.rn.f32 	%f16, %f15;
	mul.f32 	%f17, %f3, %f16;
	st.shared.f32 	[%r8], %f17;
	ld.shared.f32 	%f18, [%r10];
	mul.f32 	%f19, %f18, %f17;
	add.s64 	%rd10, %rd6, %rd7;
	st.global.f32 	[%rd10], %f19;
$L__BB0_2:
	ret;

}
	// .globl	_Z30swiglu_kernel_cu_fp16_vec_origiPK6__halfS1_PS_
.visible .entry _Z30swiglu_kernel_cu_fp16_vec_origiPK6__halfS1_PS_(
	.param .u32 _Z30swiglu_kernel_cu_fp16_vec_origiPK6__halfS1_PS__param_0,
	.param .u64 .ptr .align 1 _Z30swiglu_kernel_cu_fp16_vec_origiPK6__halfS1_PS__param_1,
	.param .u64 .ptr .align 1 _Z30swiglu_kernel_cu_fp16_vec_origiPK6__halfS1_PS__param_2,
	.param .u64 .ptr .align 1 _Z30swiglu_kernel_cu_fp16_vec_origiPK6__halfS1_PS__param_3
)
{
	.reg .pred 	%p<3>;
	.reg .b16 	%rs<4>;
	.reg .b32 	%r<19>;
	.reg .b32 	%f<50>;
	.reg .b64 	%rd<15>;

	ld.param.u32 	%r2, [_Z30swiglu_kernel_cu_fp16_vec_origiPK6__halfS1_PS__param_0];
	ld.param.u64 	%rd4, [_Z30swiglu_kernel_cu_fp16_vec_origiPK6__halfS1_PS__param_1];
	ld.param.u64 	%rd5, [_Z30swiglu_kernel_cu_fp16_vec_origiPK6__halfS1_PS__param_2];
	ld.param.u64 	%rd6, [_Z30swiglu_kernel_cu_fp16_vec_origiPK6__halfS1_PS__param_3];
	cvta.to.global.u64 	%rd1, %rd6;
	cvta.to.global.u64 	%rd2, %rd5;
	cvta.to.global.u64 	%rd3, %rd4;
	mov.u32 	%r3, %tid.x;
	mov.u32 	%r4, %ntid.x;
	mov.u32 	%r5, %ctaid.x;
	mad.lo.s32 	%r6, %r4, %r5, %r3;
	shl.b32 	%r1, %r6, 1;
	or.b32  	%r7, %r1, 1;
	setp.ge.s32 	%p1, %r7, %r2;
	@%p1 bra 	$L__BB1_2;
	mul.wide.s32 	%rd11, %r1, 2;
	add.s64 	%rd12, %rd3, %rd11;
	ld.global.u32 	%r10, [%rd12];
	add.s64 	%rd13, %rd2, %rd11;
	ld.global.u32 	%r12, [%rd13];
	// begin inline asm
	{.reg .f16 low,high;
  mov.b32 {low,high},%r10;
  cvt.f32.f16 %f18, low;}

	// end inline asm
	// begin inline asm
	{.reg .f16 low,high;
  mov.b32 {low,high},%r10;
  cvt.f32.f16 %f19, high;}

	// end inline asm
	// begin inline asm
	{.reg .f16 low,high;
  mov.b32 {low,high},%r12;
  cvt.f32.f16 %f20, low;}

	// end inline asm
	// begin inline asm
	{.reg .f16 low,high;
  mov.b32 {low,high},%r12;
  cvt.f32.f16 %f21, high;}

	// end inline asm
	fma.rn.f32 	%f24, %f18, 0fBBBB989D, 0f3F000000;
	cvt.sat.f32.f32 	%f25, %f24;
	mov.f32 	%f26, 0f4B400001;
	mov.f32 	%f27, 0f437C0000;
	fma.rm.f32 	%f28, %f25, %f27, %f26;
	add.f32 	%f29, %f28, 0fCB40007F;
	neg.f32 	%f30, %f29;
	fma.rn.f32 	%f31, %f18, 0fBFB8AA3B, %f30;
	fma.rn.f32 	%f32, %f18, 0fB2A57060, %f31;
	mov.b32 	%r15, %f28;
	shl.b32 	%r16, %r15, 23;
	mov.b32 	%f33, %r16;
	ex2.approx.ftz.f32 	%f34, %f32;
	fma.rn.f32 	%f35, %f34, %f33, 0f3F800000;
	rcp.rn.f32 	%f36, %f35;
	fma.rn.f32 	%f37, %f19, 0fBBBB989D, 0f3F000000;
	cvt.sat.f32.f32 	%f38, %f37;
	fma.rm.f32 	%f39, %f38, %f27, %f26;
	add.f32 	%f40, %f39, 0fCB40007F;
	neg.f32 	%f41, %f40;
	fma.rn.f32 	%f42, %f19, 0fBFB8AA3B, %f41;
	fma.rn.f32 	%f43, %f19, 0fB2A57060, %f42;
	mov.b32 	%r17, %f39;
	shl.b32 	%r18, %r17, 23;
	mov.b32 	%f44, %r18;
	ex2.approx.ftz.f32 	%f45, %f43;
	fma.rn.f32 	%f46, %f45, %f44, 0f3F800000;
	rcp.rn.f32 	%f47, %f46;
	mul.f32 	%f48, %f18, %f36;
	mul.f32 	%f49, %f19, %f47;
	mul.f32 	%f22, %f20, %f48;
	mul.f32 	%f23, %f21, %f49;
	// begin inline asm
	{ cvt.rn.f16x2.f32 %r14, %f23, %f22; }

	// end inline asm
	add.s64 	%rd14, %rd1, %rd11;
	st.global.u32 	[%rd14], %r14;
	bra.uni 	$L__BB1_4;
$L__BB1_2:
	setp.ge.s32 	%p2, %r1, %r2;
	@%p2 bra 	$L__BB1_4;
	mul.wide.s32 	%rd7, %r1, 2;
	add.s64 	%rd8, %rd3, %rd7;
	ld.global.u16 	%rs1, [%rd8];
	// begin inline asm
	{  cvt.f32.f16 %f1, %rs1;}

	// end inline asm
	add.s64 	%rd9, %rd2, %rd7;
	ld.global.u16 	%rs2, [%rd9];
	// begin inline asm
	{  cvt.f32.f16 %f2, %rs2;}

	// end inline asm
	fma.rn.f32 	%f4, %f1, 0fBBBB989D, 0f3F000000;
	cvt.sat.f32.f32 	%f5, %f4;
	mov.f32 	%f6, 0f4B400001;
	mov.f32 	%f7, 0f437C0000;
	fma.rm.f32 	%f8, %f5, %f7, %f6;
	add.f32 	%f9, %f8, 0fCB40007F;
	neg.f32 	%f10, %f9;
	fma.rn.f32 	%f11, %f1, 0fBFB8AA3B, %f10;
	fma.rn.f32 	%f12, %f1, 0fB2A57060, %f11;
	mov.b32 	%r8, %f8;
	shl.b32 	%r9, %r8, 23;
	mov.b32 	%f13, %r9;
	ex2.approx.ftz.f32 	%f14, %f12;
	fma.rn.f32 	%f15, %f14, %f13, 0f3F800000;
	rcp.rn.f32 	%f16, %f15;
	mul.f32 	%f17, %f1, %f16;
	mul.f32 	%f3, %f2, %f17;
	// begin inline asm
	{  cvt.rn.f16.f32 %rs3, %f3;}

	// end inline asm
	add.s64 	%rd10, %rd1, %rd7;
	st.global.u16 	[%rd10], %rs3;
$L__BB1_4:
	ret;

}
	// .globl	_Z25swiglu_kernel_cu_fp32_optiPKfS0_Pf
.visible .entry _Z25swiglu_kernel_cu_fp32_optiPKfS0_Pf(
	.param .u32 _Z25swiglu_kernel_cu_fp32_optiPKfS0_Pf_param_0,
	.param .u64 .ptr .align 1 _Z25swiglu_kernel_cu_fp32_optiPKfS0_Pf_param_1,
	.param .u64 .ptr .align 1 _Z25swiglu_kernel_cu_fp32_optiPKfS0_Pf_param_2,
	.param .u64 .ptr .align 1 _Z25swiglu_kernel_cu_fp32_optiPKfS0_Pf_param_3
)
.maxntid 256
{
	.reg .pred 	%p<6>;
	.reg .b32 	%r<16>;
	.reg .b32 	%f<43>;
	.reg .b64 	%rd<15>;

	ld.param.u32 	%r8, [_Z25swiglu_kernel_cu_fp32_optiPKfS0_Pf_param_0];
	ld.param.u64 	%rd4, [_Z25swiglu_kernel_cu_fp32_optiPKfS0_Pf_param_1];
	ld.param.u64 	%rd5, [_Z25swiglu_kernel_cu_fp32_optiPKfS0_Pf_param_2];
	ld.param.u64 	%rd6, [_Z25swiglu_kernel_cu_fp32_optiPKfS0_Pf_param_3];
	cvta.to.global.u64 	%rd1, %rd6;
	cvta.to.global.u64 	%rd2, %rd5;
	cvta.to.global.u64 	%rd3, %rd4;
	mov.u32 	%r9, %tid.x;
	mov.u32 	%r10, %ntid.x;
	mov.u32 	%r11, %ctaid.x;
	mad.lo.s32 	%r12, %r10, %r11, %r9;
	shl.b32 	%r15, %r12, 2;
	or.b32  	%r2, %r15, 3;
	setp.lt.s32 	%p1, %r2, %r8;
	@%p1 bra 	$L__BB2_5;
	setp.ge.s32 	%p2, %r15, %r8;
	@%p2 bra 	$L__BB2_4;
	add.s32 	%r14, %r15, 1;
$L__BB2_3:
	add.s32 	%r13, %r14, -1;
	mul.wide.s32 	%rd7, %r15, 4;
	add.s64 	%rd8, %rd1, %rd7;
	add.s64 	%rd9, %rd2, %rd7;
	add.s64 	%rd10, %rd3, %rd7;
	ld.global.nc.f32 	%f1, [%rd10];
	ld.global.nc.f32 	%f2, [%rd9];
	mul.f32 	%f3, %f1, 0fBFB8AA3B;
	ex2.approx.f32 	%f4, %f3;
	add.f32 	%f5, %f4, 0f3F800000;
	mov.f32 	%f6, 0f3F800000;
	div.approx.f32 	%f7, %f6, %f5;
	mul.f32 	%f8, %f1, %f7;
	mul.f32 	%f9, %f2, %f8;
	st.global.f32 	[%rd8], %f9;
	add.s32 	%r15, %r15, 1;
	setp.lt.s32 	%p3, %r14, %r8;
	setp.lt.s32 	%p4, %r13, %r2;
	and.pred  	%p5, %p3, %p4;
	add.s32 	%r14, %r14, 1;
	@%p5 bra 	$L__BB2_3;
$L__BB2_4:
	ret;
$L__BB2_5:
	mul.wide.s32 	%rd11, %r15, 4;
	add.s64 	%rd12, %rd3, %rd11;
	ld.global.nc.v4.f32 	{%f10, %f11, %f12, %f13}, [%rd12];
	add.s64 	%rd13, %rd2, %rd11;
	ld.global.nc.v4.f32 	{%f14, %f15, %f16, %f17}, [%rd13];
	mul.f32 	%f18, %f10, 0fBFB8AA3B;
	ex2.approx.f32 	%f19, %f18;
	add.f32 	%f20, %f19, 0f3F800000;
	mov.f32 	%f21, 0f3F800000;
	div.approx.f32 	%f22, %f21, %f20;
	mul.f32 	%f23, %f11, 0fBFB8AA3B;
	ex2.approx.f32 	%f24, %f23;
	add.f32 	%f25, %f24, 0f3F800000;
	div.approx.f32 	%f26, %f21, %f25;
	mul.f32 	%f27, %f12, 0fBFB8AA3B;
	ex2.approx.f32 	%f28, %f27;
	add.f32 	%f29, %f28, 0f3F800000;
	div.approx.f32 	%f30, %f21, %f29;
	mul.f32 	%f31, %f13, 0fBFB8AA3B;
	ex2.approx.f32 	%f32, %f31;
	add.f32 	%f33, %f32, 0f3F800000;
	div.approx.f32 	%f34, %f21, %f33;
	mul.f32 	%f35, %f10, %f22;
	mul.f32 	%f36, %f14, %f35;
	mul.f32 	%f37, %f11, %f26;
	mul.f32 	%f38, %f15, %f37;
	mul.f32 	%f39, %f12, %f30;
	mul.f32 	%f40, %f16, %f39;
	mul.f32 	%f41, %f13, %f34;
	mul.f32 	%f42, %f17, %f41;
	add.s64 	%rd14, %rd1, %rd11;
	st.global.v4.f32 	[%rd14], {%f36, %f38, %f40, %f42};
	bra.uni 	$L__BB2_4;

}
	// .globl	_Z29swiglu_kernel_cu_fp16_vec_optiPK6__halfS1_PS_
.visible .entry _Z29swiglu_kernel_cu_fp16_vec_optiPK6__halfS1_PS_(
	.param .u32 _Z29swiglu_kernel_cu_fp16_vec_optiPK6__halfS1_PS__param_0,
	.param .u64 .ptr .align 1 _Z29swiglu_kernel_cu_fp16_vec_optiPK6__halfS1_PS__param_1,
	.param .u64 .ptr .align 1 _Z29swiglu_kernel_cu_fp16_vec_optiPK6__halfS1_PS__param_2,
	.param .u64 .ptr .align 1 _Z29swiglu_kernel_cu_fp16_vec_optiPK6__halfS1_PS__param_3
)
.maxntid 256
{
	.reg .pred 	%p<6>;
	.reg .b16 	%rs<4>;
	.reg .b32 	%r<36>;
	.reg .b32 	%f<75>;
	.reg .b64 	%rd<15>;

	ld.param.u32 	%r8, [_Z29swiglu_kernel_cu_fp16_vec_optiPK6__halfS1_PS__param_0];
	ld.param.u64 	%rd4, [_Z29swiglu_kernel_cu_fp16_vec_optiPK6__halfS1_PS__param_1];
	ld.param.u64 	%rd5, [_Z29swiglu_kernel_cu_fp16_vec_optiPK6__halfS1_PS__param_2];
	ld.param.u64 	%rd6, [_Z29swiglu_kernel_cu_fp16_vec_optiPK6__halfS1_PS__param_3];
	cvta.to.global.u64 	%rd1, %rd6;
	cvta.to.global.u64 	%rd2, %rd5;
	cvta.to.global.u64 	%rd3, %rd4;
	mov.u32 	%r9, %tid.x;
	mov.u32 	%r10, %ntid.x;
	mov.u32 	%r11, %ctaid.x;
	mad.lo.s32 	%r12, %r10, %r11, %r9;
	shl.b32 	%r35, %r12, 3;
	or.b32  	%r2, %r35, 7;
	setp.lt.s32 	%p1, %r2, %r8;
	@%p1 bra 	$L__BB3_5;
	setp.ge.s32 	%p2, %r35, %r8;
	@%p2 bra 	$L__BB3_4;
	add.s32 	%r34, %r35, 1;
$L__BB3_3:
	add.s32 	%r13, %r34, -1;
	mul.wide.s32 	%rd7, %r35, 2;
	add.s64 	%rd8, %rd1, %rd7;
	add.s64 	%rd9, %rd2, %rd7;
	add.s64 	%rd10, %rd3, %rd7;
	ld.global.nc.u16 	%rs1, [%rd10];
	// begin inline asm
	{  cvt.f32.f16 %f1, %rs1;}

	// end inline asm
	ld.global.nc.u16 	%rs2, [%rd9];
	// begin inline asm
	{  cvt.f32.f16 %f2, %rs2;}

	// end inline asm
	mul.f32 	%f4, %f1, 0fBFB8AA3B;
	ex2.approx.f32 	%f5, %f4;
	add.f32 	%f6, %f5, 0f3F800000;
	mov.f32 	%f7, 0f3F800000;
	div.approx.f32 	%f8, %f7, %f6;
	mul.f32 	%f9, %f1, %f8;
	mul.f32 	%f3, %f2, %f9;
	// begin inline asm
	{  cvt.rn.f16.f32 %rs3, %f3;}

	// end inline asm
	st.global.u16 	[%rd8], %rs3;
	add.s32 	%r35, %r35, 1;
	setp.lt.s32 	%p3, %r34, %r8;
	setp.lt.s32 	%p4, %r13, %r2;
	and.pred  	%p5, %p3, %p4;
	add.s32 	%r34, %r34, 1;
	@%p5 bra 	$L__BB3_3;
$L__BB3_4:
	ret;
$L__BB3_5:
	mul.wide.s32 	%rd11, %r35, 2;
	add.s64 	%rd12, %rd3, %rd11;
	ld.global.nc.v4.u32 	{%r15, %r20, %r25, %r30}, [%rd12];
	add.s64 	%rd13, %rd2, %rd11;
	ld.global.nc.v4.u32 	{%r17, %r22, %r27, %r32}, [%rd13];
	// begin inline asm
	{.reg .f16 low,high;
  mov.b32 {low,high},%r15;
  cvt.f32.f16 %f10, low;}

	// end inline asm
	// begin inline asm
	{.reg .f16 low,high;
  mov.b32 {low,high},%r15;
  cvt.f32.f16 %f11, high;}

	// end inline asm
	// begin inline asm
	{.reg .f16 low,high;
  mov.b32 {low,high},%r17;
  cvt.f32.f16 %f12, low;}

	// end inline asm
	// begin inline asm
	{.reg .f16 low,high;
  mov.b32 {low,high},%r17;
  cvt.f32.f16 %f13, high;}

	// end inline asm
	mul.f32 	%f34, %f10, 0fBFB8AA3B;
	ex2.approx.f32 	%f35, %f34;
	add.f32 	%f36, %f35, 0f3F800000;
	mov.f32 	%f37, 0f3F800000;
	div.approx.f32 	%f38, %f37, %f36;
	mul.f32 	%f39, %f11, 0fBFB8AA3B;
	ex2.approx.f32 	%f40, %f39;
	add.f32 	%f41, %f40, 0f3F800000;
	div.approx.f32 	%f42, %f37, %f41;
	mul.f32 	%f43, %f10, %f38;
	mul.f32 	%f14, %f12, %f43;
	mul.f32 	%f44, %f11, %f42;
	mul.f32 	%f15, %f13, %f44;
	// begin inline asm
	{ cvt.rn.f16x2.f32 %r18, %f15, %f14; }

	// end inline asm
	// begin inline asm
	{.reg .f16 low,high;
  mov.b32 {low,high},%r20;
  cvt.f32.f16 %f16, low;}

	// end inline asm
	// begin inline asm
	{.reg .f16 low,high;
  mov.b32 {low,high},%r20;
  cvt.f32.f16 %f17, high;}

	// end inline asm
	// begin inline asm
	{.reg .f16 low,high;
  mov.b32 {low,high},%r22;
  cvt.f32.f16 %f18, low;}

	// end inline asm
	// begin inline asm
	{.reg .f16 low,high;
  mov.b32 {low,high},%r22;
  cvt.f32.f16 %f19, high;}

	// end inline asm
	mul.f32 	%f45, %f16, 0fBFB8AA3B;
	ex2.approx.f32 	%f46, %f45;
	add.f32 	%f47, %f46, 0f3F800000;
	div.approx.f32 	%f48, %f37, %f47;
	mul.f32 	%f49, %f17, 0fBFB8AA3B;
	ex2.approx.f32 	%f50, %f49;
	add.f32 	%f51, %f50, 0f3F800000;
	div.approx.f32 	%f52, %f37, %f51;
	mul.f32 	%f53, %f16, %f48;
	mul.f32 	%f20, %f18, %f53;
	mul.f32 	%f54, %f17, %f52;
	mul.f32 	%f21, %f19, %f54;
	// begin inline asm
	{ cvt.rn.f16x2.f32 %r23, %f21, %f20; }

	// end inline asm
	// begin inline asm
	{.reg .f16 low,high;
  mov.b32 {low,high},%r25;
  cvt.f32.f16 %f22, low;}

	// end inline asm
	// begin inline asm
	{.reg .f16 low,high;
  mov.b32 {low,high},%r25;
  cvt.f32.f16 %f23, high;}

	// end inline asm
	// begin inline asm
	{.reg .f16 low,high;
  mov.b32 {low,high},%r27;
  cvt.f32.f16 %f24, low;}

	// end inline asm
	// begin inline asm
	{.reg .f16 low,high;
  mov.b32 {low,high},%r27;
  cvt.f32.f16 %f25, high;}

	// end inline asm
	mul.f32 	%f55, %f22, 0fBFB8AA3B;
	ex2.approx.f32 	%f56, %f55;
	add.f32 	%f57, %f56, 0f3F800000;
	div.approx.f32 	%f58, %f37, %f57;
	mul.f32 	%f59, %f23, 0fBFB8AA3B;
	ex2.approx.f32 	%f60, %f59;
	add.f32 	%f61, %f60, 0f3F800000;
	div.approx.f32 	%f62, %f37, %f61;
	mul.f32 	%f63, %f22, %f58;
	mul.f32 	%f26, %f24, %f63;
	mul.f32 	%f64, %f23, %f62;
	mul.f32 	%f27, %f25, %f64;
	// begin inline asm
	{ cvt.rn.f16x2.f32 %r28, %f27, %f26; }

	// end inline asm
	// begin inline asm
	{.reg .f16 low,high;
  mov.b32 {low,high},%r30;
  cvt.f32.f16 %f28, low;}

	// end inline asm
	// begin inline asm
	{.reg .f16 low,high;
  mov.b32 {low,high},%r30;
  cvt.f32.f16 %f29, high;}

	// end inline asm
	// begin inline asm
	{.reg .f16 low,high;
  mov.b32 {low,high},%r32;
  cvt.f32.f16 %f30, low;}

	// end inline asm
	// begin inline asm
	{.reg .f16 low,high;
  mov.b32 {low,high},%r32;
  cvt.f32.f16 %f31, high;}

	// end inline asm
	mul.f32 	%f65, %f28, 0fBFB8AA3B;
	ex2.approx.f32 	%f66, %f65;
	add.f32 	%f67, %f66, 0f3F800000;
	div.approx.f32 	%f68, %f37, %f67;
	mul.f32 	%f69, %f29, 0fBFB8AA3B;
	ex2.approx.f32 	%f70, %f69;
	add.f32 	%f71, %f70, 0f3F800000;
	div.approx.f32 	%f72, %f37, %f71;
	mul.f32 	%f73, %f28, %f68;
	mul.f32 	%f32, %f30, %f73;
	mul.f32 	%f74, %f29, %f72;
	mul.f32 	%f33, %f31, %f74;
	// begin inline asm
	{ cvt.rn.f16x2.f32 %r33, %f33, %f32; }

	// end inline asm
	add.s64 	%rd14, %rd1, %rd11;
	st.global.v4.u32 	[%rd14], {%r18, %r23, %r28, %r33};
	bra.uni 	$L__BB3_4;

}


// ===== COMPILED SASS (sm_100) =====

	.target	sm_100

	.elftype	@"ET_EXEC"


//--------------------- .note.nv.tkinfo           --------------------------
	.section	.note.nv.tkinfo,"",@"SHT_NOTE"
	.sectionflags	@"SHF_NOTE_NV_TKINFO"
	.tkinfo
        /*0018*/ 	.word	0x00000002
        /*0030*/ 	.string	""
        /*0030*/ 	.string	"ptxas"
        /*0030*/ 	.string	"Cuda compilation tools, release 13.0, V13.0.88"
        /*0030*/ 	.string	"Build cuda_13.0.r13.0/compiler.36424714_0"
        /*0030*/ 	.string	"-arch sm_100 -m 64 "



//--------------------- .note.nv.cuinfo           --------------------------
	.section	.note.nv.cuinfo,"",@"SHT_NOTE"
	.sectionflags	@"SHF_NOTE_NV_CUINFO"
        /*0018*/ 	.short	0x0002
        /*001a*/ 	.short	0x0064
        /*001c*/ 	.short	0x0082
	.zero		2


//--------------------- .nv.info                  --------------------------
	.section	.nv.info,"",@"SHT_CUDA_INFO"
	.align	4


	//----- nvinfo : EIATTR_REGCOUNT
	.align		4
        /*0000*/ 	.byte	0x04, 0x2f
        /*0002*/ 	.short	(.L_1 - .L_0)
	.align		4
.L_0:
        /*0004*/ 	.word	index@(_Z26swiglu_kernel_cu_fp32_origiPKfS0_Pf)
        /*0008*/ 	.word	0x00000011


	//----- nvinfo : EIATTR_FRAME_SIZE
	.align		4
.L_1:
        /*000c*/ 	.byte	0x04, 0x11
        /*000e*/ 	.short	(.L_3 - .L_2)
	.align		4
.L_2:
        /*0010*/ 	.word	index@($__internal_1_$__cuda_sm20_rcp_rn_f32_slowpath)
        /*0014*/ 	.word	0x00000000


	//----- nvinfo : EIATTR_FRAME_SIZE
	.align		4
.L_3:
        /*0018*/ 	.byte	0x04, 0x11
        /*001a*/ 	.short	(.L_5 - .L_4)
	.align		4
.L_4:
        /*001c*/ 	.word	index@(_Z26swiglu_kernel_cu_fp32_origiPKfS0_Pf)
        /*0020*/ 	.word	0x00000000


	//----- nvinfo : EIATTR_REGCOUNT
	.align		4
.L_5:
        /*0024*/ 	.byte	0x04, 0x2f
        /*0026*/ 	.short	(.L_7 - .L_6)
	.align		4
.L_6:
        /*0028*/ 	.word	index@(_Z30swiglu_kernel_cu_fp16_vec_origiPK6__halfS1_PS_)
        /*002c*/ 	.word	0x00000013


	//----- nvinfo : EIATTR_FRAME_SIZE
	.align		4
.L_7:
        /*0030*/ 	.byte	0x04, 0x11
        /*0032*/ 	.short	(.L_9 - .L_8)
	.align		4
.L_8:
        /*0034*/ 	.word	index@($__internal_0_$__cuda_sm20_rcp_rn_f32_slowpath)
        /*0038*/ 	.word	0x00000000


	//----- nvinfo : EIATTR_FRAME_SIZE
	.align		4
.L_9:
        /*003c*/ 	.byte	0x04, 0x11
        /*003e*/ 	.short	(.L_11 - .L_10)
	.align		4
.L_10:
        /*0040*/ 	.word	index@(_Z30swiglu_kernel_cu_fp16_vec_origiPK6__halfS1_PS_)
        /*0044*/ 	.word	0x00000000


	//----- nvinfo : EIATTR_REGCOUNT
	.align		4
.L_11:
        /*0048*/ 	.byte	0x04, 0x2f
        /*004a*/ 	.short	(.L_13 - .L_12)
	.align		4
.L_12:
        /*004c*/ 	.word	index@(_Z25swiglu_kernel_cu_fp32_optiPKfS0_Pf)
        /*0050*/ 	.word	0x00000016


	//----- nvinfo : EIATTR_FRAME_SIZE
	.align		4
.L_13:
        /*0054*/ 	.byte	0x04, 0x11
        /*0056*/ 	.short	(.L_15 - .L_14)
	.align		4
.L_14:
        /*0058*/ 	.word	index@(_Z25swiglu_kernel_cu_fp32_optiPKfS0_Pf)
        /*005c*/ 	.word	0x00000000


	//----- nvinfo : EIATTR_REGCOUNT
	.align		4
.L_15:
        /*0060*/ 	.byte	0x04, 0x2f
        /*0062*/ 	.short	(.L_17 - .L_16)
	.align		4
.L_16:
        /*0064*/ 	.word	index@(_Z29swiglu_kernel_cu_fp16_vec_optiPK6__halfS1_PS_)
        /*0068*/ 	.word	0x0000001c


	//----- nvinfo : EIATTR_FRAME_SIZE
	.align		4
.L_17:
        /*006c*/ 	.byte	0x04, 0x11
        /*006e*/ 	.short	(.L_19 - .L_18)
	.align		4
.L_18:
        /*0070*/ 	.word	index@(_Z29swiglu_kernel_cu_fp16_vec_optiPK6__halfS1_PS_)
        /*0074*/ 	.word	0x00000000


	//----- nvinfo : EIATTR_MIN_STACK_SIZE
	.align		4
.L_19:
        /*0078*/ 	.byte	0x04, 0x12
        /*007a*/ 	.short	(.L_21 - .L_20)
	.align		4
.L_20:
        /*007c*/ 	.word	index@(_Z29swiglu_kernel_cu_fp16_vec_optiPK6__halfS1_PS_)
        /*0080*/ 	.word	0x00000000


	//----- nvinfo : EIATTR_MIN_STACK_SIZE
	.align		4
.L_21:
        /*0084*/ 	.byte	0x04, 0x12
        /*0086*/ 	.short	(.L_23 - .L_22)
	.align		4
.L_22:
        /*0088*/ 	.word	index@(_Z25swiglu_kernel_cu_fp32_optiPKfS0_Pf)
        /*008c*/ 	.word	0x00000000


	//----- nvinfo : EIATTR_MIN_STACK_SIZE
	.align		4
.L_23:
        /*0090*/ 	.byte	0x04, 0x12
        /*0092*/ 	.short	(.L_25 - .L_24)
	.align		4
.L_24:
        /*0094*/ 	.word	index@(_Z30swiglu_kernel_cu_fp16_vec_origiPK6__halfS1_PS_)
        /*0098*/ 	.word	0x00000000


	//----- nvinfo : EIATTR_MIN_STACK_SIZE
	.align		4
.L_25:
        /*009c*/ 	.byte	0x04, 0x12
        /*009e*/ 	.short	(.L_27 - .L_26)
	.align		4
.L_26:
        /*00a0*/ 	.word	index@(_Z26swiglu_kernel_cu_fp32_origiPKfS0_Pf)
        /*00a4*/ 	.word	0x00000000
.L_27:


//--------------------- .nv.compat                --------------------------
	.section	.nv.compat,"",@"SHT_CUDA_COMPAT_INFO"
	.align	4
        /*0000*/ 	.byte	0x02, 0x09, 0x00, 0x00, 0x02, 0x02, 0x01, 0x00, 0x02, 0x05, 0x05, 0x00, 0x03, 0x07, 0x01, 0x01
        /*0010*/ 	.byte	0x02, 0x03, 0x00, 0x00, 0x02, 0x06, 0x01, 0x00, 0x04, 0x0b, 0x08, 0x00, 0x01, 0x00, 0x00, 0x00
        /*0020*/ 	.byte	0x00, 0x00, 0x00, 0x00


//--------------------- .nv.info._Z29swiglu_kernel_cu_fp16_vec_optiPK6__halfS1_PS_ --------------------------
	.section	.nv.info._Z29swiglu_kernel_cu_fp16_vec_optiPK6__halfS1_PS_,"",@"SHT_CUDA_INFO"
	.sectionflags	@""
	.align	4


	//----- nvinfo : EIATTR_CUDA_API_VERSION
	.align		4
        /*0000*/ 	.byte	0x04, 0x37
        /*0002*/ 	.short	(.L_29 - .L_28)
.L_28:
        /*0004*/ 	.word	0x00000082


	//----- nvinfo : EIATTR_KPARAM_INFO
	.align		4
.L_29:
        /*0008*/ 	.byte	0x04, 0x17
        /*000a*/ 	.short	(.L_31 - .L_30)
.L_30:
        /*000c*/ 	.word	0x00000000
        /*0010*/ 	.short	0x0003
        /*0012*/ 	.short	0x0018
        /*0014*/ 	.byte	0x00, 0xf5, 0x21, 0x00


	//----- nvinfo : EIATTR_KPARAM_INFO
	.align		4
.L_31:
        /*0018*/ 	.byte	0x04, 0x17
        /*001a*/ 	.short	(.L_33 - .L_32)
.L_32:
        /*001c*/ 	.word	0x00000000
        /*0020*/ 	.short	0x0002
        /*0022*/ 	.short	0x0010
        /*0024*/ 	.byte	0x00, 0xf5, 0x21, 0x00


	//----- nvinfo : EIATTR_KPARAM_INFO
	.align		4
.L_33:
        /*0028*/ 	.byte	0x04, 0x17
        /*002a*/ 	.short	(.L_35 - .L_34)
.L_34:
        /*002c*/ 	.word	0x00000000
        /*0030*/ 	.short	0x0001
        /*0032*/ 	.short	0x0008
        /*0034*/ 	.byte	0x00, 0xf5, 0x21, 0x00


	//----- nvinfo : EIATTR_KPARAM_INFO
	.align		4
.L_35:
        /*0038*/ 	.byte	0x04, 0x17
        /*003a*/ 	.short	(.L_37 - .L_36)
.L_36:
        /*003c*/ 	.word	0x00000000
        /*0040*/ 	.short	0x0000
        /*0042*/ 	.short	0x0000
        /*0044*/ 	.byte	0x00, 0xf0, 0x11, 0x00


	//----- nvinfo : EIATTR_SPARSE_MMA_MASK
	.align		4
.L_37:
        /*0048*/ 	.byte	0x03, 0x50
        /*004a*/ 	.short	0x0000


	//----- nvinfo : EIATTR_MAXREG_COUNT
	.align		4
        /*004c*/ 	.byte	0x03, 0x1b
        /*004e*/ 	.short	0x00ff


	//----- nvinfo : EIATTR_MERCURY_ISA_VERSION
	.align		4
        /*0050*/ 	.byte	0x03, 0x5f
        /*0052*/ 	.short	0x0101


	//----- nvinfo : EIATTR_VRC_CTA_INIT_COUNT
	.align		4
        /*0054*/ 	.byte	0x02, 0x4a
	.zero		1
	.zero		1


	//----- nvinfo : EIATTR_EXIT_INSTR_OFFSETS
	.align		4
        /*0058*/ 	.byte	0x04, 0x1c
        /*005a*/ 	.short	(.L_39 - .L_38)


	//   ....[0]....
.L_38:
        /*005c*/ 	.word	0x000000c0


	//   ....[1]....
        /*0060*/ 	.word	0x00000290


	//   ....[2]....
        /*0064*/ 	.word	0x000008f0


	//----- nvinfo : EIATTR_MAX_THREADS
	.align		4
.L_39:
        /*0068*/ 	.byte	0x04, 0x05
        /*006a*/ 	.short	(.L_41 - .L_40)
.L_40:
        /*006c*/ 	.word	0x00000100
        /*0070*/ 	.word	0x00000001
        /*0074*/ 	.word	0x00000001


	//----- nvinfo : EIATTR_CRS_STACK_SIZE
	.align		4
.L_41:
        /*0078*/ 	.byte	0x04, 0x1e
        /*007a*/ 	.short	(.L_43 - .L_42)
.L_42:
        /*007c*/ 	.word	0x00000000


	//----- nvinfo : EIATTR_CBANK_PARAM_SIZE
	.align		4
.L_43:
        /*0080*/ 	.byte	0x03, 0x19
        /*0082*/ 	.short	0x0020


	//----- nvinfo : EIATTR_PARAM_CBANK
	.align		4
        /*0084*/ 	.byte	0x04, 0x0a
        /*0086*/ 	.short	(.L_45 - .L_44)
	.align		4
.L_44:
        /*0088*/ 	.word	index@(.nv.constant0._Z29swiglu_kernel_cu_fp16_vec_optiPK6__halfS1_PS_)
        /*008c*/ 	.short	0x0380
        /*008e*/ 	.short	0x0020


	//----- nvinfo : EIATTR_SW_WAR
	.align		4
.L_45:
        /*0090*/ 	.byte	0x04, 0x36
        /*0092*/ 	.short	(.L_47 - .L_46)
.L_46:
        /*0094*/ 	.word	0x00000008
.L_47:


//--------------------- .nv.info._Z25swiglu_kernel_cu_fp32_optiPKfS0_Pf --------------------------
	.section	.nv.info._Z25swiglu_kernel_cu_fp32_optiPKfS0_Pf,"",@"SHT_CUDA_INFO"
	.sectionflags	@""
	.align	4


	//----- nvinfo : EIATTR_CUDA_API_VERSION
	.align		4
        /*0000*/ 	.byte	0x04, 0x37
        /*0002*/ 	.short	(.L_49 - .L_48)
.L_48:
        /*0004*/ 	.word	0x00000082


	//----- nvinfo : EIATTR_KPARAM_INFO
	.align		4
.L_49:
        /*0008*/ 	.byte	0x04, 0x17
        /*000a*/ 	.short	(.L_51 - .L_50)
.L_50:
        /*000c*/ 	.word	0x00000000
        /*0010*/ 	.short	0x0003
        /*0012*/ 	.short	0x0018
        /*0014*/ 	.byte	0x00, 0xf5, 0x21, 0x00


	//----- nvinfo : EIATTR_KPARAM_INFO
	.align		4
.L_51:
        /*0018*/ 	.byte	0x04, 0x17
        /*001a*/ 	.short	(.L_53 - .L_52)
.L_52:
        /*001c*/ 	.word	0x00000000
        /*0020*/ 	.short	0x0002
        /*0022*/ 	.short	0x0010
        /*0024*/ 	.byte	0x00, 0xf5, 0x21, 0x00


	//----- nvinfo : EIATTR_KPARAM_INFO
	.align		4
.L_53:
        /*0028*/ 	.byte	0x04, 0x17
        /*002a*/ 	.short	(.L_55 - .L_54)
.L_54:
        /*002c*/ 	.word	0x00000000
        /*0030*/ 	.short	0x0001
        /*0032*/ 	.short	0x0008
        /*0034*/ 	.byte	0x00, 0xf5, 0x21, 0x00


	//----- nvinfo : EIATTR_KPARAM_INFO
	.align		4
.L_55:
        /*0038*/ 	.byte	0x04, 0x17
        /*003a*/ 	.short	(.L_57 - .L_56)
.L_56:
        /*003c*/ 	.word	0x00000000
        /*0040*/ 	.short	0x0000
        /*0042*/ 	.short	0x0000
        /*0044*/ 	.byte	0x00, 0xf0, 0x11, 0x00


	//----- nvinfo : EIATTR_SPARSE_MMA_MASK
	.align		4
.L_57:
        /*0048*/ 	.byte	0x03, 0x50
        /*004a*/ 	.short	0x0000


	//----- nvinfo : EIATTR_MAXREG_COUNT
	.align		4
        /*004c*/ 	.byte	0x03, 0x1b
        /*004e*/ 	.short	0x00ff


	//----- nvinfo : EIATTR_MERCURY_ISA_VERSION
	.align		4
        /*0050*/ 	.byte	0x03, 0x5f
        /*0052*/ 	.short	0x0101


	//----- nvinfo : EIATTR_VRC_CTA_INIT_COUNT
	.align		4
        /*0054*/ 	.byte	0x02, 0x4a
	.zero		1
	.zero		1


	//----- nvinfo : EIATTR_EXIT_INSTR_OFFSETS
	.align		4
        /*0058*/ 	.byte	0x04, 0x1c
        /*005a*/ 	.short	(.L_59 - .L_58)


	//   ....[0]....
.L_58:
        /*005c*/ 	.word	0x000000c0


	//   ....[1]....
        /*0060*/ 	.word	0x00000260


	//   ....[2]....
        /*0064*/ 	.word	0x00000540


	//----- nvinfo : EIATTR_MAX_THREADS
	.align		4
.L_59:
        /*0068*/ 	.byte	0x04, 0x05
        /*006a*/ 	.short	(.L_61 - .L_60)
.L_60:
        /*006c*/ 	.word	0x00000100
        /*0070*/ 	.word	0x00000001
        /*0074*/ 	.word	0x00000001


	//----- nvinfo : EIATTR_CRS_STACK_SIZE
	.align		4
.L_61:
        /*0078*/ 	.byte	0x04, 0x1e
        /*007a*/ 	.short	(.L_63 - .L_62)
.L_62:
        /*007c*/ 	.word	0x00000000


	//----- nvinfo : EIATTR_CBANK_PARAM_SIZE
	.align		4
.L_63:
        /*0080*/ 	.byte	0x03, 0x19
        /*0082*/ 	.short	0x0020


	//----- nvinfo : EIATTR_PARAM_CBANK
	.align		4
        /*0084*/ 	.byte	0x04, 0x0a
        /*0086*/ 	.short	(.L_65 - .L_64)
	.align		4
.L_64:
        /*0088*/ 	.word	index@(.nv.constant0._Z25swiglu_kernel_cu_fp32_optiPKfS0_Pf)
        /*008c*/ 	.short	0x0380
        /*008e*/ 	.short	0x0020


	//----- nvinfo : EIATTR_SW_WAR
	.align		4
.L_65:
        /*0090*/ 	.byte	0x04, 0x36
        /*0092*/ 	.short	(.L_67 - .L_66)
.L_66:
        /*0094*/ 	.word	0x00000008
.L_67:


//--------------------- .nv.info._Z30swiglu_kernel_cu_fp16_vec_origiPK6__halfS1_PS_ --------------------------
	.section	.nv.info._Z30swiglu_kernel_cu_fp16_vec_origiPK6__halfS1_PS_,"",@"SHT_CUDA_INFO"
	.sectionflags	@""
	.align	4


	//----- nvinfo : EIATTR_CUDA_API_VERSION
	.align		4
        /*0000*/ 	.byte	0x04, 0x37
        /*0002*/ 	.short	(.L_69 - .L_68)
.L_68:
        /*0004*/ 	.word	0x00000082


	//----- nvinfo : EIATTR_KPARAM_INFO
	.align		4
.L_69:
        /*0008*/ 	.byte	0x04, 0x17
        /*000a*/ 	.short	(.L_71 - .L_70)
.L_70:
        /*000c*/ 	.word	0x00000000
        /*0010*/ 	.short	0x0003
        /*0012*/ 	.short	0x0018
        /*0014*/ 	.byte	0x00, 0xf5, 0x21, 0x00


	//----- nvinfo : EIATTR_KPARAM_INFO
	.align		4
.L_71:
        /*0018*/ 	.byte	0x04, 0x17
        /*001a*/ 	.short	(.L_73 - .L_72)
.L_72:
        /*001c*/ 	.word	0x00000000
        /*0020*/ 	.short	0x0002
        /*0022*/ 	.short	0x0010
        /*0024*/ 	.byte	0x00, 0xf5, 0x21, 0x00


	//----- nvinfo : EIATTR_KPARAM_INFO
	.align		4
.L_73:
        /*0028*/ 	.byte	0x04, 0x17
        /*002a*/ 	.short	(.L_75 - .L_74)
.L_74:
        /*002c*/ 	.word	0x00000000
        /*0030*/ 	.short	0x0001
        /*0032*/ 	.short	0x0008
        /*0034*/ 	.byte	0x00, 0xf5, 0x21, 0x00


	//----- nvinfo : EIATTR_KPARAM_INFO
	.align		4
.L_75:
        /*0038*/ 	.byte	0x04, 0x17
        /*003a*/ 	.short	(.L_77 - .L_76)
.L_76:
        /*003c*/ 	.word	0x00000000
        /*0040*/ 	.short	0x0000
        /*0042*/ 	.short	0x0000
        /*0044*/ 	.byte	0x00, 0xf0, 0x11, 0x00


	//----- nvinfo : EIATTR_SPARSE_MMA_MASK
	.align		4
.L_77:
        /*0048*/ 	.byte	0x03, 0x50
        /*004a*/ 	.short	0x0000


	//----- nvinfo : EIATTR_MAXREG_COUNT
	.align		4
        /*004c*/ 	.byte	0x03, 0x1b
        /*004e*/ 	.short	0x00ff


	//----- nvinfo : EIATTR_MERCURY_ISA_VERSION
	.align		4
        /*0050*/ 	.byte	0x03, 0x5f
        /*0052*/ 	.short	0x0101


	//----- nvinfo : EIATTR_VRC_CTA_INIT_COUNT
	.align		4
        /*0054*/ 	.byte	0x02, 0x4a
	.zero		1
	.zero		1


	//----- nvinfo : EIATTR_EXIT_INSTR_OFFSETS
	.align		4
        /*0058*/ 	.byte	0x04, 0x1c
        /*005a*/ 	.short	(.L_79 - .L_78)


	//   ....[0]....
.L_78:
        /*005c*/ 	.word	0x000004c0


	//   ....[1]....
        /*0060*/ 	.word	0x000004e0


	//   ....[2]....
        /*0064*/ 	.word	0x00000750


	//----- nvinfo : EIATTR_CRS_STACK_SIZE
	.align		4
.L_79:
        /*0068*/ 	.byte	0x04, 0x1e
        /*006a*/ 	.short	(.L_81 - .L_80)
.L_80:
        /*006c*/ 	.word	0x00000000


	//----- nvinfo : EIATTR_CBANK_PARAM_SIZE
	.align		4
.L_81:
        /*0070*/ 	.byte	0x03, 0x19
        /*0072*/ 	.short	0x0020


	//----- nvinfo : EIATTR_PARAM_CBANK
	.align		4
        /*0074*/ 	.byte	0x04, 0x0a
        /*0076*/ 	.short	(.L_83 - .L_82)
	.align		4
.L_82:
        /*0078*/ 	.word	index@(.nv.constant0._Z30swiglu_kernel_cu_fp16_vec_origiPK6__halfS1_PS_)
        /*007c*/ 	.short	0x0380
        /*007e*/ 	.short	0x0020


	//----- nvinfo : EIATTR_SW_WAR
	.align		4
.L_83:
        /*0080*/ 	.byte	0x04, 0x36
        /*0082*/ 	.short	(.L_85 - .L_84)
.L_84:
        /*0084*/ 	.word	0x00000008
.L_85:


//--------------------- .nv.info._Z26swiglu_kernel_cu_fp32_origiPKfS0_Pf --------------------------
	.section	.nv.info._Z26swiglu_kernel_cu_fp32_origiPKfS0_Pf,"",@"SHT_CUDA_INFO"
	.sectionflags	@""
	.align	4


	//----- nvinfo : EIATTR_CUDA_API_VERSION
	.align		4
        /*0000*/ 	.byte	0x04, 0x37
        /*0002*/ 	.short	(.L_87 - .L_86)
.L_86:
        /*0004*/ 	.word	0x00000082


	//----- nvinfo : EIATTR_KPARAM_INFO
	.align		4
.L_87:
        /*0008*/ 	.byte	0x04, 0x17
        /*000a*/ 	.short	(.L_89 - .L_88)
.L_88:
        /*000c*/ 	.word	0x00000000
        /*0010*/ 	.short	0x0003
        /*0012*/ 	.short	0x0018
        /*0014*/ 	.byte	0x00, 0xf5, 0x21, 0x00


	//----- nvinfo : EIATTR_KPARAM_INFO
	.align		4
.L_89:
        /*0018*/ 	.byte	0x04, 0x17
        /*001a*/ 	.short	(.L_91 - .L_90)
.L_90:
        /*001c*/ 	.word	0x00000000
        /*0020*/ 	.short	0x0002
        /*0022*/ 	.short	0x0010
        /*0024*/ 	.byte	0x00, 0xf5, 0x21, 0x00


	//----- nvinfo : EIATTR_KPARAM_INFO
	.align		4
.L_91:
        /*0028*/ 	.byte	0x04, 0x17
        /*002a*/ 	.short	(.L_93 - .L_92)
.L_92:
        /*002c*/ 	.word	0x00000000
        /*0030*/ 	.short	0x0001
        /*0032*/ 	.short	0x0008
        /*0034*/ 	.byte	0x00, 0xf5, 0x21, 0x00


	//----- nvinfo : EIATTR_KPARAM_INFO
	.align		4
.L_93:
        /*0038*/ 	.byte	0x04, 0x17
        /*003a*/ 	.short	(.L_95 - .L_94)
.L_94:
        /*003c*/ 	.word	0x00000000
        /*0040*/ 	.short	0x0000
        /*0042*/ 	.short	0x0000
        /*0044*/ 	.byte	0x00, 0xf0, 0x11, 0x00


	//----- nvinfo : EIATTR_SPARSE_MMA_MASK
	.align		4
.L_95:
        /*0048*/ 	.byte	0x03, 0x50
        /*004a*/ 	.short	0x0000


	//----- nvinfo : EIATTR_MAXREG_COUNT
	.align		4
        /*004c*/ 	.byte	0x03, 0x1b
        /*004e*/ 	.short	0x00ff


	//----- nvinfo : EIATTR_NUM_BARRIERS
	.align		4
        /*0050*/ 	.byte	0x02, 0x4c
        /*0052*/ 	.byte	0x01
	.zero		1


	//----- nvinfo : EIATTR_MERCURY_ISA_VERSION
	.align		4
        /*0054*/ 	.byte	0x03, 0x5f
        /*0056*/ 	.short	0x0101


	//----- nvinfo : EIATTR_VRC_CTA_INIT_COUNT
	.align		4
        /*0058*/ 	.byte	0x02, 0x4a
	.zero		1
	.zero		1


	//----- nvinfo : EIATTR_EXIT_INSTR_OFFSETS
	.align		4
        /*005c*/ 	.byte	0x04, 0x1c
        /*005e*/ 	.short	(.L_97 - .L_96)


	//   ....[0]....
.L_96:
        /*0060*/ 	.word	0x00000070


	//   ....[1]....
        /*0064*/ 	.word	0x00000360


	//----- nvinfo : EIATTR_CRS_STACK_SIZE
	.align		4
.L_97:
        /*0068*/ 	.byte	0x04, 0x1e
        /*006a*/ 	.short	(.L_99 - .L_98)
.L_98:
        /*006c*/ 	.word	0x00000000


	//----- nvinfo : EIATTR_CBANK_PARAM_SIZE
	.align		4
.L_99:
        /*0070*/ 	.byte	0x03, 0x19
        /*0072*/ 	.short	0x0020


	//----- nvinfo : EIATTR_PARAM_CBANK
	.align		4
        /*0074*/ 	.byte	0x04, 0x0a
        /*0076*/ 	.short	(.L_101 - .L_100)
	.align		4
.L_100:
        /*0078*/ 	.word	index@(.nv.constant0._Z26swiglu_kernel_cu_fp32_origiPKfS0_Pf)
        /*007c*/ 	.short	0x0380
        /*007e*/ 	.short	0x0020


	//----- nvinfo : EIATTR_SW_WAR
	.align		4
.L_101:
        /*0080*/ 	.byte	0x04, 0x36
        /*0082*/ 	.short	(.L_103 - .L_102)
.L_102:
        /*0084*/ 	.word	0x00000008
.L_103:


//--------------------- .nv.callgraph             --------------------------
	.section	.nv.callgraph,"",@"SHT_CUDA_CALLGRAPH"
	.align	4
	.sectionentsize	8
	.align		4
        /*0000*/ 	.word	0x00000000
	.align		4
        /*0004*/ 	.word	0xffffffff
	.align		4
        /*0008*/ 	.word	0x00000000
	.align		4
        /*000c*/ 	.word	0xfffffffe
	.align		4
        /*0010*/ 	.word	0x00000000
	.align		4
        /*0014*/ 	.word	0xfffffffd
	.align		4
        /*0018*/ 	.word	0x00000000
	.align		4
        /*001c*/ 	.word	0xfffffffc


//--------------------- .text._Z29swiglu_kernel_cu_fp16_vec_optiPK6__halfS1_PS_ --------------------------
	.section	.text._Z29swiglu_kernel_cu_fp16_vec_optiPK6__halfS1_PS_,"ax",@progbits
	.align	128
        .global         _Z29swiglu_kernel_cu_fp16_vec_optiPK6__halfS1_PS_
        .type           _Z29swiglu_kernel_cu_fp16_vec_optiPK6__halfS1_PS_,@function
        .size           _Z29swiglu_kernel_cu_fp16_vec_optiPK6__halfS1_PS_,(.L_x_31 - _Z29swiglu_kernel_cu_fp16_vec_optiPK6__halfS1_PS_)
        .other          _Z29swiglu_kernel_cu_fp16_vec_optiPK6__halfS1_PS_,@"STO_CUDA_ENTRY STV_DEFAULT"
_Z29swiglu_kernel_cu_fp16_vec_optiPK6__halfS1_PS_:
.text._Z29swiglu_kernel_cu_fp16_vec_optiPK6__halfS1_PS_:
[----:B------:R-:W-:Y:S01]  /*0000*/  LDC R1, c[0x0][0x37c] ;  /* 0x0000df00ff017b82 */ /* 0x000fe20000000800 */
[----:B------:R-:W0:Y:S01]  /*0010*/  S2R R13, SR_TID.X ;  /* 0x00000000000d7919 */ /* 0x000e220000002100 */
[----:B------:R-:W0:Y:S01]  /*0020*/  LDCU UR4, c[0x0][0x360] ;  /* 0x00006c00ff0477ac */ /* 0x000e220008000800 */
[----:B------:R-:W0:Y:S01]  /*0030*/  S2R R0, SR_CTAID.X ;  /* 0x0000000000007919 */ /* 0x000e220000002500 */
[----:B------:R-:W1:Y:S01]  /*0040*/  LDCU UR6, c[0x0][0x380] ;  /* 0x00007000ff0677ac */ /* 0x000e620008000800 */
[----:B0-----:R-:W-:Y:S01]  /*0050*/  IMAD R13, R0, UR4, R13 ;  /* 0x00000004000d7c24 */ /* 0x001fe2000f8e020d */
[----:B------:R-:W0:Y:S04]  /*0060*/  LDCU.64 UR4, c[0x0][0x358] ;  /* 0x00006b00ff0477ac */ /* 0x000e280008000a00 */
[----:B------:R-:W-:-:S04]  /*0070*/  SHF.L.U32 R13, R13, 0x3, RZ ;  /* 0x000000030d0d7819 */ /* 0x000fc800000006ff */
[----:B------:R-:W-:-:S04]  /*0080*/  IADD3 R0, PT, PT, R13, 0x7, RZ ;  /* 0x000000070d007810 */ /* 0x000fc80007ffe0ff */
[----:B-1----:R-:W-:-:S13]  /*0090*/  ISETP.GE.AND P0, PT, R0, UR6, PT ;  /* 0x0000000600007c0c */ /* 0x002fda000bf06270 */
[----:B0-----:R-:W-:Y:S05]  /*00a0*/  @!P0 BRA `(.L_x_0) ;  /* 0x00000000007c8947 */ /* 0x001fea0003800000 */
[----:B------:R-:W-:-:S13]  /*00b0*/  ISETP.GE.AND P0, PT, R13, UR6, PT ;  /* 0x000000060d007c0c */ /* 0x000fda000bf06270 */
[----:B------:R-:W-:Y:S05]  /*00c0*/  @P0 EXIT ;  /* 0x000000000000094d */ /* 0x000fea0003800000 */
[----:B------:R-:W0:Y:S01]  /*00d0*/  LDC.64 R2, c[0x0][0x388] ;  /* 0x0000e200ff027b82 */ /* 0x000e220000000a00 */
[----:B------:R-:W-:-:S07]  /*00e0*/  IADD3 R12, PT, PT, R13, 0x1, RZ ;  /* 0x000000010d0c7810 */ /* 0x000fce0007ffe0ff */
[----:B------:R-:W1:Y:S08]  /*00f0*/  LDC.64 R4, c[0x0][0x390] ;  /* 0x0000e400ff047b82 */ /* 0x000e700000000a00 */
[----:B------:R-:W2:Y:S02]  /*0100*/  LDC.64 R6, c[0x0][0x398] ;  /* 0x0000e600ff067b82 */ /* 0x000ea40000000a00 */
.L_x_1:
[----:B0--3--:R-:W-:-:S06]  /*0110*/  IMAD.WIDE R10, R13, 0x2, R2 ;  /* 0x000000020d0a7825 */ /* 0x009fcc00078e0202 */
[----:B------:R0:W3:Y:S01]  /*0120*/  LDG.E.U16.CONSTANT R10, desc[UR4][R10.64] ;  /* 0x000000040a0a7981 */ /* 0x0000e2000c1e9500 */
[----:B-1----:R-:W-:-:S06]  /*0130*/  IMAD.WIDE R8, R13, 0x2, R4 ;  /* 0x000000020d087825 */ /* 0x002fcc00078e0204 */
[----:B------:R-:W4:Y:S01]  /*0140*/  LDG.E.U16.CONSTANT R8, desc[UR4][R8.64] ;  /* 0x0000000408087981 */ /* 0x000f22000c1e9500 */
[C---:B------:R-:W-:Y:S02]  /*0150*/  ISETP.LT.AND P1, PT, R12.reuse, UR6, PT ;  /* 0x000000060c007c0c */ /* 0x040fe4000bf21270 */
[C---:B0-----:R-:W-:Y:S02]  /*0160*/  IADD3 R11, PT, PT, R12.reuse, -0x1, RZ ;  /* 0xffffffff0c0b7810 */ /* 0x041fe40007ffe0ff */
[----:B------:R-:W-:Y:S01]  /*0170*/  IADD3 R12, PT, PT, R12, 0x1, RZ ;  /* 0x000000010c0c7810 */ /* 0x000fe20007ffe0ff */
[----:B---3--:R-:W-:-:S05]  /*0180*/  HADD2.F32 R14, -RZ, R10.H0_H0 ;  /* 0x2000000aff0e7230 */ /* 0x008fca0000004100 */
[----:B------:R-:W-:Y:S01]  /*0190*/  FMUL R15, R14, -1.4426950216293334961 ;  /* 0xbfb8aa3b0e0f7820 */ /* 0x000fe20000400000 */
[----:B----4-:R-:W-:Y:S02]  /*01a0*/  HADD2.F32 R10, -RZ, R8.H0_H0 ;  /* 0x20000008ff0a7230 */ /* 0x010fe40000004100 */
[----:B--2---:R-:W-:Y:S02]  /*01b0*/  IMAD.WIDE R8, R13, 0x2, R6 ;  /* 0x000000020d087825 */ /* 0x004fe400078e0206 */
[----:B------:R-:W-:Y:S02]  /*01c0*/  FSETP.GEU.AND P0, PT, R15, -126, PT ;  /* 0xc2fc00000f00780b */ /* 0x000fe40003f0e000 */
[----:B------:R-:W-:-:S11]  /*01d0*/  IADD3 R13, PT, PT, R13, 0x1, RZ ;  /* 0x000000010d0d7810 */ /* 0x000fd60007ffe0ff */
[----:B------:R-:W-:-:S04]  /*01e0*/  @!P0 FMUL R15, R15, 0.5 ;  /* 0x3f0000000f0f8820 */ /* 0x000fc80000400000 */
[----:B------:R-:W0:Y:S02]  /*01f0*/  MUFU.EX2 R16, R15 ;  /* 0x0000000f00107308 */ /* 0x000e240000000800 */
[----:B0-----:R-:W-:Y:S01]  /*0200*/  @!P0 FMUL R16, R16, R16 ;  /* 0x0000001010108220 */ /* 0x001fe20000400000 */
[----:B------:R-:W-:-:S03]  /*0210*/  ISETP.GE.AND P0, PT, R11, R0, PT ;  /* 0x000000000b00720c */ /* 0x000fc60003f06270 */
[----:B------:R-:W-:-:S04]  /*0220*/  FADD R16, R16, 1 ;  /* 0x3f80000010107421 */ /* 0x000fc80000000000 */
[----:B------:R-:W0:Y:S02]  /*0230*/  MUFU.RCP R17, R16 ;  /* 0x0000001000117308 */ /* 0x000e240000001000 */
[----:B0-----:R-:W-:-:S04]  /*0240*/  FMUL R17, R14, R17 ;  /* 0x000000110e117220 */ /* 0x001fc80000400000 */
[----:B------:R-:W-:-:S05]  /*0250*/  FMUL R10, R10, R17 ;  /* 0x000000110a0a7220 */ /* 0x000fca0000400000 */
[----:B------:R-:W-:-:S05]  /*0260*/  F2FP.F16.F32.PACK_AB R10, RZ, R10 ;  /* 0x0000000aff0a723e */ /* 0x000fca00000000ff */
[----:B------:R3:W-:Y:S01]  /*0270*/  STG.E.U16 desc[UR4][R8.64], R10 ;  /* 0x0000000a08007986 */ /* 0x0007e2000c101504 */
[----:B------:R-:W-:Y:S05]  /*0280*/  @!P0 BRA P1, `(.L_x_1) ;  /* 0xfffffffc00a08947 */ /* 0x000fea000083ffff */
[----:B------:R-:W-:Y:S05]  /*0290*/  EXIT ;  /* 0x000000000000794d */ /* 0x000fea0003800000 */
.L_x_0:
[----:B------:R-:W0:Y:S08]  /*02a0*/  LDC.64 R10, c[0x0][0x388] ;  /* 0x0000e200ff0a7b82 */ /* 0x000e300000000a00 */
[----:B------:R-:W1:Y:S01]  /*02b0*/  LDC.64 R4, c[0x0][0x390] ;  /* 0x0000e400ff047b82 */ /* 0x000e620000000a00 */
[----:B0-----:R-:W-:-:S06]  /*02c0*/  IMAD.WIDE R10, R13, 0x2, R10 ;  /* 0x000000020d0a7825 */ /* 0x001fcc00078e020a */
[----:B------:R-:W2:Y:S01]  /*02d0*/  LDG.E.128.CONSTANT R8, desc[UR4][R10.64] ;  /* 0x000000040a087981 */ /* 0x000ea2000c1e9d00 */
[----:B-1----:R-:W-:-:S06]  /*02e0*/  IMAD.WIDE R4, R13, 0x2, R4 ;  /* 0x000000020d047825 */ /* 0x002fcc00078e0204 */
[----:B------:R-:W3:Y:S01]  /*02f0*/  LDG.E.128.CONSTANT R4, desc[UR4][R4.64] ;  /* 0x0000000404047981 */ /* 0x000ee2000c1e9d00 */
[--C-:B--2---:R-:W-:Y:S02]  /*0300*/  HADD2.F32 R2, -RZ, R8.reuse.H0_H0 ;  /* 0x20000008ff027230 */ /* 0x104fe40000004100 */
[----:B------:R-:W-:Y:S02]  /*0310*/  HADD2.F32 R12, -RZ, R8.H1_H1 ;  /* 0x30000008ff0c7230 */ /* 0x000fe40000004100 */
[--C-:B------:R-:W-:Y:S02]  /*0320*/  HADD2.F32 R8, -RZ, R9.reuse.H0_H0 ;  /* 0x20000009ff087230 */ /* 0x100fe40000004100 */
[----:B------:R-:W-:Y:S01]  /*0330*/  FMUL R21, R2, -1.4426950216293334961 ;  /* 0xbfb8aa3b02157820 */ /* 0x000fe20000400000 */
[----:B------:R-:W-:Y:S02]  /*0340*/  HADD2.F32 R9, -RZ, R9.H1_H1 ;  /* 0x30000009ff097230 */ /* 0x000fe40000004100 */
[----:B------:R-:W-:Y:S01]  /*0350*/  FMUL R16, R12, -1.4426950216293334961 ;  /* 0xbfb8aa3b0c107820 */ /* 0x000fe20000400000 */
[----:B------:R-:W-:-:S02]  /*0360*/  HADD2.F32 R0, -RZ, R10.H0_H0 ;  /* 0x2000000aff007230 */ /* 0x000fc40000004100 */
[----:B------:R-:W-:Y:S01]  /*0370*/  FMUL R19, R8, -1.4426950216293334961 ;  /* 0xbfb8aa3b08137820 */ /* 0x000fe20000400000 */
[----:B------:R-:W-:Y:S01]  /*0380*/  FSETP.GEU.AND P6, PT, R21, -126, PT ;  /* 0xc2fc00001500780b */ /* 0x000fe20003fce000 */
[----:B------:R-:W-:Y:S02]  /*0390*/  HADD2.F32 R14, -RZ, R10.H1_H1 ;  /* 0x3000000aff0e7230 */ /* 0x000fe40000004100 */
[----:B------:R-:W-:Y:S01]  /*03a0*/  FMUL R20, R9, -1.4426950216293334961 ;  /* 0xbfb8aa3b09147820 */ /* 0x000fe20000400000 */
[--C-:B------:R-:W-:Y:S02]  /*03b0*/  HADD2.F32 R10, -RZ, R11.reuse.H0_H0 ;  /* 0x2000000bff0a7230 */ /* 0x100fe40000004100 */
[----:B------:R-:W-:Y:S01]  /*03c0*/  FMUL R15, R0, -1.4426950216293334961 ;  /* 0xbfb8aa3b000f7820 */ /* 0x000fe20000400000 */
[----:B------:R-:W-:Y:S02]  /*03d0*/  HADD2.F32 R11, -RZ, R11.H1_H1 ;  /* 0x3000000bff0b7230 */ /* 0x000fe40000004100 */
[----:B------:R-:W-:Y:S01]  /*03e0*/  FMUL R17, R14, -1.4426950216293334961 ;  /* 0xbfb8aa3b0e117820 */ /* 0x000fe20000400000 */
[----:B------:R-:W-:Y:S01]  /*03f0*/  FSETP.GEU.AND P5, PT, R16, -126, PT ;  /* 0xc2fc00001000780b */ /* 0x000fe20003fae000 */
[----:B------:R-:W-:Y:S01]  /*0400*/  FMUL R18, R10, -1.4426950216293334961 ;  /* 0xbfb8aa3b0a127820 */ /* 0x000fe20000400000 */
[----:B------:R-:W-:Y:S01]  /*0410*/  FSETP.GEU.AND P4, PT, R19, -126, PT ;  /* 0xc2fc00001300780b */ /* 0x000fe20003f8e000 */
[----:B------:R-:W-:Y:S01]  /*0420*/  FMUL R3, R11, -1.4426950216293334961 ;  /* 0xbfb8aa3b0b037820 */ /* 0x000fe20000400000 */
[----:B------:R-:W-:Y:S01]  /*0430*/  FSETP.GEU.AND P3, PT, R20, -126, PT ;  /* 0xc2fc00001400780b */ /* 0x000fe20003f6e000 */
[----:B------:R-:W-:Y:S01]  /*0440*/  @!P6 FMUL R21, R21, 0.5 ;  /* 0x3f0000001515e820 */ /* 0x000fe20000400000 */
[----:B------:R-:W-:-:S02]  /*0450*/  FSETP.GEU.AND P2, PT, R15, -126, PT ;  /* 0xc2fc00000f00780b */ /* 0x000fc40003f4e000 */
[----:B------:R-:W-:Y:S02]  /*0460*/  FSETP.GEU.AND P0, PT, R18, -126, PT ;  /* 0xc2fc00001200780b */ /* 0x000fe40003f0e000 */
[----:B------:R-:W-:Y:S01]  /*0470*/  FSETP.GEU.AND P1, PT, R17, -126, PT ;  /* 0xc2fc00001100780b */ /* 0x000fe20003f2e000 */
[----:B------:R-:W0:Y:S02]  /*0480*/  MUFU.EX2 R21, R21 ;  /* 0x0000001500157308 */ /* 0x000e240000000800 */
[----:B------:R-:W-:Y:S02]  /*0490*/  @!P5 FMUL R16, R16, 0.5 ;  /* 0x3f0000001010d820 */ /* 0x000fe40000400000 */
[----:B------:R-:W-:Y:S02]  /*04a0*/  @!P4 FMUL R19, R19, 0.5 ;  /* 0x3f0000001313c820 */ /* 0x000fe40000400000 */
[----:B------:R-:W-:Y:S02]  /*04b0*/  @!P3 FMUL R20, R20, 0.5 ;  /* 0x3f0000001414b820 */ /* 0x000fe40000400000 */
[----:B------:R-:W-:Y:S01]  /*04c0*/  @!P2 FMUL R15, R15, 0.5 ;  /* 0x3f0000000f0fa820 */ /* 0x000fe20000400000 */
[----:B------:R-:W1:Y:S01]  /*04d0*/  MUFU.EX2 R16, R16 ;  /* 0x0000001000107308 */ /* 0x000e620000000800 */
[----:B------:R-:W-:-:S02]  /*04e0*/  @!P0 FMUL R18, R18, 0.5 ;  /* 0x3f00000012128820 */ /* 0x000fc40000400000 */
[----:B------:R-:W-:Y:S01]  /*04f0*/  @!P1 FMUL R17, R17, 0.5 ;  /* 0x3f00000011119820 */ /* 0x000fe20000400000 */
[----:B0-----:R-:W-:Y:S01]  /*0500*/  @!P6 FMUL R21, R21, R21 ;  /* 0x000000151515e220 */ /* 0x001fe20000400000 */
[----:B------:R-:W-:-:S03]  /*0510*/  FSETP.GEU.AND P6, PT, R3, -126, PT ;  /* 0xc2fc00000300780b */ /* 0x000fc60003fce000 */
[----:B------:R-:W0:Y:S01]  /*0520*/  MUFU.EX2 R19, R19 ;  /* 0x0000001300137308 */ /* 0x000e220000000800 */
[----:B------:R-:W-:Y:S01]  /*0530*/  FADD R25, R21, 1 ;  /* 0x3f80000015197421 */ /* 0x000fe20000000000 */
[----:B-1----:R-:W-:-:S06]  /*0540*/  @!P5 FMUL R16, R16, R16 ;  /* 0x000000101010d220 */ /* 0x002fcc0000400000 */
[----:B------:R-:W1:Y:S01]  /*0550*/  MUFU.EX2 R20, R20 ;  /* 0x0000001400147308 */ /* 0x000e620000000800 */
[----:B------:R-:W-:Y:S01]  /*0560*/  FADD R21, R16, 1 ;  /* 0x3f80000010157421 */ /* 0x000fe20000000000 */
[----:B------:R-:W-:-:S06]  /*0570*/  @!P6 FMUL R3, R3, 0.5 ;  /* 0x3f0000000303e820 */ /* 0x000fcc0000400000 */
[----:B------:R-:W2:Y:S01]  /*0580*/  MUFU.EX2 R15, R15 ;  /* 0x0000000f000f7308 */ /* 0x000ea20000000800 */
[----:B0-----:R-:W-:-:S04]  /*0590*/  @!P4 FMUL R19, R19, R19 ;  /* 0x000000131313c220 */ /* 0x001fc80000400000 */
[----:B------:R-:W-:-:S03]  /*05a0*/  FADD R23, R19, 1 ;  /* 0x3f80000013177421 */ /* 0x000fc60000000000 */
[----:B------:R-:W0:Y:S01]  /*05b0*/  MUFU.EX2 R18, R18 ;  /* 0x0000001200127308 */ /* 0x000e220000000800 */
[----:B-1----:R-:W-:-:S04]  /*05c0*/  @!P3 FMUL R20, R20, R20 ;  /* 0x000000141414b220 */ /* 0x002fc80000400000 */
[----:B------:R-:W-:-:S03]  /*05d0*/  FADD R16, R20, 1 ;  /* 0x3f80000014107421 */ /* 0x000fc60000000000 */
[----:B------:R-:W1:Y:S01]  /*05e0*/  MUFU.EX2 R17, R17 ;  /* 0x0000001100117308 */ /* 0x000e620000000800 */
[----:B--2---:R-:W-:-:S04]  /*05f0*/  @!P2 FMUL R15, R15, R15 ;  /* 0x0000000f0f0fa220 */ /* 0x004fc80000400000 */
[----:B------:R-:W-:-:S03]  /*0600*/  FADD R15, R15, 1 ;  /* 0x3f8000000f0f7421 */ /* 0x000fc60000000000 */
[----:B------:R-:W2:Y:S01]  /*0610*/  MUFU.EX2 R3, R3 ;  /* 0x0000000300037308 */ /* 0x000ea20000000800 */
[----:B0-----:R-:W-:-:S04]  /*0620*/  @!P0 FMUL R18, R18, R18 ;  /* 0x0000001212128220 */ /* 0x001fc80000400000 */
[----:B------:R-:W-:-:S03]  /*0630*/  FADD R22, R18, 1 ;  /* 0x3f80000012167421 */ /* 0x000fc60000000000 */
[----:B------:R-:W0:Y:S01]  /*0640*/  MUFU.RCP R25, R25 ;  /* 0x0000001900197308 */ /* 0x000e220000001000 */
[----:B-1----:R-:W-:-:S04]  /*0650*/  @!P1 FMUL R17, R17, R17 ;  /* 0x0000001111119220 */ /* 0x002fc80000400000 */
[----:B------:R-:W-:-:S03]  /*0660*/  FADD R17, R17, 1 ;  /* 0x3f80000011117421 */ /* 0x000fc60000000000 */
[----:B------:R-:W1:Y:S01]  /*0670*/  MUFU.RCP R23, R23 ;  /* 0x0000001700177308 */ /* 0x000e620000001000 */
[----:B--2---:R-:W-:-:S04]  /*0680*/  @!P6 FMUL R3, R3, R3 ;  /* 0x000000030303e220 */ /* 0x004fc80000400000 */
[----:B------:R-:W-:-:S03]  /*0690*/  FADD R24, R3, 1 ;  /* 0x3f80000003187421 */ /* 0x000fc60000000000 */
[----:B------:R-:W2:Y:S01]  /*06a0*/  MUFU.RCP R16, R16 ;  /* 0x0000001000107308 */ /* 0x000ea20000001000 */
[----:B0-----:R-:W-:Y:S02]  /*06b0*/  FMUL R20, R2, R25 ;  /* 0x0000001902147220 */ /* 0x001fe40000400000 */
[----:B------:R-:W0:Y:S05]  /*06c0*/  LDC.64 R2, c[0x0][0x398] ;  /* 0x0000e600ff027b82 */ /* 0x000e2a0000000a00 */
[----:B------:R-:W4:Y:S01]  /*06d0*/  MUFU.RCP R15, R15 ;  /* 0x0000000f000f7308 */ /* 0x000f220000001000 */
[----:B-1----:R-:W-:Y:S01]  /*06e0*/  FMUL R23, R8, R23 ;  /* 0x0000001708177220 */ /* 0x002fe20000400000 */
[----:B---3--:R-:W-:-:S02]  /*06f0*/  HADD2.F32 R8, -RZ, R6.H0_H0 ;  /* 0x20000006ff087230 */ /* 0x008fc40000004100 */
[----:B------:R-:W-:-:S04]  /*0700*/  HADD2.F32 R6, -RZ, R6.H1_H1 ;  /* 0x30000006ff067230 */ /* 0x000fc80000004100 */
[----:B------:R-:W1:Y:S01]  /*0710*/  MUFU.RCP R19, R22 ;  /* 0x0000001600137308 */ /* 0x000e620000001000 */
[----:B--2---:R-:W-:Y:S01]  /*0720*/  FMUL R16, R9, R16 ;  /* 0x0000001009107220 */ /* 0x004fe20000400000 */
[--C-:B------:R-:W-:Y:S02]  /*0730*/  HADD2.F32 R9, -RZ, R4.reuse.H0_H0 ;  /* 0x20000004ff097230 */ /* 0x100fe40000004100 */
[----:B------:R-:W-:-:S03]  /*0740*/  HADD2.F32 R4, -RZ, R4.H1_H1 ;  /* 0x30000004ff047230 */ /* 0x000fc60000004100 */
[----:B------:R-:W-:Y:S01]  /*0750*/  FMUL R9, R9, R20 ;  /* 0x0000001409097220 */ /* 0x000fe20000400000 */
[----:B------:R-:W2:Y:S01]  /*0760*/  MUFU.RCP R21, R21 ;  /* 0x0000001500157308 */ /* 0x000ea20000001000 */
[----:B----4-:R-:W-:Y:S01]  /*0770*/  FMUL R15, R0, R15 ;  /* 0x0000000f000f7220 */ /* 0x010fe20000400000 */
[--C-:B------:R-:W-:Y:S02]  /*0780*/  HADD2.F32 R0, -RZ, R5.reuse.H0_H0 ;  /* 0x20000005ff007230 */ /* 0x100fe40000004100 */
[----:B------:R-:W-:Y:S02]  /*0790*/  HADD2.F32 R5, -RZ, R5.H1_H1 ;  /* 0x30000005ff057230 */ /* 0x000fe40000004100 */
[----:B------:R-:W-:Y:S01]  /*07a0*/  FMUL R8, R8, R15 ;  /* 0x0000000f08087220 */ /* 0x000fe20000400000 */
[----:B0-----:R-:W-:-:S04]  /*07b0*/  IMAD.WIDE R2, R13, 0x2, R2 ;  /* 0x000000020d027825 */ /* 0x001fc800078e0202 */
[----:B------:R-:W-:Y:S01]  /*07c0*/  FMUL R0, R0, R23 ;  /* 0x0000001700007220 */ /* 0x000fe20000400000 */
[----:B------:R-:W0:Y:S01]  /*07d0*/  MUFU.RCP R17, R17 ;  /* 0x0000001100117308 */ /* 0x000e220000001000 */
[----:B-1----:R-:W-:Y:S01]  /*07e0*/  FMUL R19, R10, R19 ;  /* 0x000000130a137220 */ /* 0x002fe20000400000 */
[--C-:B------:R-:W-:Y:S02]  /*07f0*/  HADD2.F32 R10, -RZ, R7.reuse.H0_H0 ;  /* 0x20000007ff0a7230 */ /* 0x100fe40000004100 */
[----:B------:R-:W-:Y:S01]  /*0800*/  FMUL R5, R5, R16 ;  /* 0x0000001005057220 */ /* 0x000fe20000400000 */
[----:B------:R-:W-:Y:S02]  /*0810*/  HADD2.F32 R7, -RZ, R7.H1_H1 ;  /* 0x30000007ff077230 */ /* 0x000fe40000004100 */
[----:B------:R-:W-:Y:S01]  /*0820*/  FMUL R10, R10, R19 ;  /* 0x000000130a0a7220 */ /* 0x000fe20000400000 */
[----:B------:R-:W1:Y:S01]  /*0830*/  MUFU.RCP R18, R24 ;  /* 0x0000001800127308 */ /* 0x000e620000001000 */
[----:B--2---:R-:W-:Y:S01]  /*0840*/  FMUL R21, R12, R21 ;  /* 0x000000150c157220 */ /* 0x004fe20000400000 */
[----:B------:R-:W-:-:S03]  /*0850*/  F2FP.F16.F32.PACK_AB R5, R5, R0 ;  /* 0x000000000505723e */ /* 0x000fc600000000ff */
[----:B------:R-:W-:Y:S01]  /*0860*/  FMUL R4, R4, R21 ;  /* 0x0000001504047220 */ /* 0x000fe20000400000 */
[----:B0-----:R-:W-:-:S04]  /*0870*/  FMUL R17, R14, R17 ;  /* 0x000000110e117220 */ /* 0x001fc80000400000 */
[----:B------:R-:W-:Y:S01]  /*0880*/  F2FP.F16.F32.PACK_AB R4, R4, R9 ;  /* 0x000000090404723e */ /* 0x000fe200000000ff */
[----:B------:R-:W-:Y:S01]  /*0890*/  FMUL R17, R6, R17 ;  /* 0x0000001106117220 */ /* 0x000fe20000400000 */
[----:B-1----:R-:W-:-:S04]  /*08a0*/  FMUL R18, R11, R18 ;  /* 0x000000120b127220 */ /* 0x002fc80000400000 */
[----:B------:R-:W-:Y:S01]  /*08b0*/  F2FP.F16.F32.PACK_AB R6, R17, R8 ;  /* 0x000000081106723e */ /* 0x000fe200000000ff */
[----:B------:R-:W-:-:S05]  /*08c0*/  FMUL R7, R7, R18 ;  /* 0x0000001207077220 */ /* 0x000fca0000400000 */
[----:B------:R-:W-:-:S05]  /*08d0*/  F2FP.F16.F32.PACK_AB R7, R7, R10 ;  /* 0x0000000a0707723e */ /* 0x000fca00000000ff */
[----:B------:R-:W-:Y:S01]  /*08e0*/  STG.E.128 desc[UR4][R2.64], R4 ;  /* 0x0000000402007986 */ /* 0x000fe2000c101d04 */
[----:B------:R-:W-:Y:S05]  /*08f0*/  EXIT ;  /* 0x000000000000794d */ /* 0x000fea0003800000 */
.L_x_2:
[----:B------:R-:W-:-:S00]  /*0900*/  BRA `(.L_x_2) ;  /* 0xfffffffc00fc7947 */ /* 0x000fc0000383ffff */
[----:B------:R-:W-:-:S00]  /*0910*/  NOP ;  /* 0x0000000000007918 */ /* 0x000fc00000000000 */
        /* <DEDUP_REMOVED lines=14> */
.L_x_31:


//--------------------- .text._Z25swiglu_kernel_cu_fp32_optiPKfS0_Pf --------------------------
	.section	.text._Z25swiglu_kernel_cu_fp32_optiPKfS0_Pf,"ax",@progbits
	.align	128
        .global         _Z25swiglu_kernel_cu_fp32_optiPKfS0_Pf
        .type           _Z25swiglu_kernel_cu_fp32_optiPKfS0_Pf,@function
        .size           _Z25swiglu_kernel_cu_fp32_optiPKfS0_Pf,(.L_x_32 - _Z25swiglu_kernel_cu_fp32_optiPKfS0_Pf)
        .other          _Z25swiglu_kernel_cu_fp32_optiPKfS0_Pf,@"STO_CUDA_ENTRY STV_DEFAULT"
_Z25swiglu_kernel_cu_fp32_optiPKfS0_Pf:
.text._Z25swiglu_kernel_cu_fp32_optiPKfS0_Pf:
        /* <DEDUP_REMOVED lines=17> */
.L_x_4:
[----:B0--3--:R-:W-:-:S06]  /*0110*/  IMAD.WIDE R8, R0, 0x4, R2 ;  /* 0x0000000400087825 */ /* 0x009fcc00078e0202 */
[----:B------:R-:W3:Y:S01]  /*0120*/  LDG.E.CONSTANT R8, desc[UR4][R8.64] ;  /* 0x0000000408087981 */ /* 0x000ee2000c1e9900 */
[----:B-1----:R-:W-:-:S06]  /*0130*/  IMAD.WIDE R10, R0, 0x4, R4 ;  /* 0x00000004000a7825 */ /* 0x002fcc00078e0204 */
[----:B------:R0:W4:Y:S01]  /*0140*/  LDG.E.CONSTANT R10, desc[UR4][R10.64] ;  /* 0x000000040a0a7981 */ /* 0x000122000c1e9900 */
[C---:B------:R-:W-:Y:S02]  /*0150*/  ISETP.LT.AND P1, PT, R13.reuse, UR6, PT ;  /* 0x000000060d007c0c */ /* 0x040fe4000bf21270 */
[C---:B0-----:R-:W-:Y:S02]  /*0160*/  IADD3 R11, PT, PT, R13.reuse, -0x1, RZ ;  /* 0xffffffff0d0b7810 */ /* 0x041fe40007ffe0ff */
[----:B------:R-:W-:Y:S01]  /*0170*/  IADD3 R13, PT, PT, R13, 0x1, RZ ;  /* 0x000000010d0d7810 */ /* 0x000fe20007ffe0ff */
[----:B---3--:R-:W-:-:S05]  /*0180*/  FMUL R14, R8, -1.4426950216293334961 ;  /* 0xbfb8aa3b080e7820 */ /* 0x008fca0000400000 */
[----:B------:R-:W-:-:S13]  /*0190*/  FSETP.GEU.AND P0, PT, R14, -126, PT ;  /* 0xc2fc00000e00780b */ /* 0x000fda0003f0e000 */
[----:B------:R-:W-:-:S04]  /*01a0*/  @!P0 FMUL R14, R14, 0.5 ;  /* 0x3f0000000e0e8820 */ /* 0x000fc80000400000 */
[----:B------:R-:W0:Y:S02]  /*01b0*/  MUFU.EX2 R15, R14 ;  /* 0x0000000e000f7308 */ /* 0x000e240000000800 */
[----:B0-----:R-:W-:Y:S01]  /*01c0*/  @!P0 FMUL R15, R15, R15 ;  /* 0x0000000f0f0f8220 */ /* 0x001fe20000400000 */
[----:B------:R-:W-:-:S03]  /*01d0*/  ISETP.GE.AND P0, PT, R11, R12, PT ;  /* 0x0000000c0b00720c */ /* 0x000fc60003f06270 */
[----:B------:R-:W-:-:S06]  /*01e0*/  FADD R15, R15, 1 ;  /* 0x3f8000000f0f7421 */ /* 0x000fcc0000000000 */
[----:B------:R-:W0:Y:S02]  /*01f0*/  MUFU.RCP R15, R15 ;  /* 0x0000000f000f7308 */ /* 0x000e240000001000 */
[----:B0-----:R-:W-:Y:S01]  /*0200*/  FMUL R17, R8, R15 ;  /* 0x0000000f08117220 */ /* 0x001fe20000400000 */
[C---:B--2---:R-:W-:Y:S01]  /*0210*/  IMAD.WIDE R8, R0.reuse, 0x4, R6 ;  /* 0x0000000400087825 */ /* 0x044fe200078e0206 */
[----:B------:R-:W-:-:S03]  /*0220*/  IADD3 R0, PT, PT, R0, 0x1, RZ ;  /* 0x0000000100007810 */ /* 0x000fc60007ffe0ff */
[----:B----4-:R-:W-:-:S05]  /*0230*/  FMUL R17, R10, R17 ;  /* 0x000000110a117220 */ /* 0x010fca0000400000 */
[----:B------:R3:W-:Y:S01]  /*0240*/  STG.E desc[UR4][R8.64], R17 ;  /* 0x0000001108007986 */ /* 0x0007e2000c101904 */
[----:B------:R-:W-:Y:S05]  /*0250*/  @!P0 BRA P1, `(.L_x_4) ;  /* 0xfffffffc00ac8947 */ /* 0x000fea000083ffff */
[----:B------:R-:W-:Y:S05]  /*0260*/  EXIT ;  /* 0x000000000000794d */ /* 0x000fea0003800000 */
.L_x_3:
[----:B------:R-:W0:Y:S08]  /*0270*/  LDC.64 R4, c[0x0][0x388] ;  /* 0x0000e200ff047b82 */ /* 0x000e300000000a00 */
[----:B------:R-:W1:Y:S01]  /*0280*/  LDC.64 R8, c[0x0][0x390] ;  /* 0x0000e400ff087b82 */ /* 0x000e620000000a00 */
[----:B0-----:R-:W-:-:S06]  /*0290*/  IMAD.WIDE R4, R0, 0x4, R4 ;  /* 0x0000000400047825 */ /* 0x001fcc00078e0204 */
[----:B------:R-:W2:Y:S01]  /*02a0*/  LDG.E.128.CONSTANT R4, desc[UR4][R4.64] ;  /* 0x0000000404047981 */ /* 0x000ea2000c1e9d00 */
[----:B-1----:R-:W-:-:S06]  /*02b0*/  IMAD.WIDE R8, R0, 0x4, R8 ;  /* 0x0000000400087825 */ /* 0x002fcc00078e0208 */
[----:B------:R-:W3:Y:S01]  /*02c0*/  LDG.E.128.CONSTANT R8, desc[UR4][R8.64] ;  /* 0x0000000408087981 */ /* 0x000ee2000c1e9d00 */
[----:B--2---:R-:W-:Y:S01]  /*02d0*/  FMUL R16, R6, -1.4426950216293334961 ;  /* 0xbfb8aa3b06107820 */ /* 0x004fe20000400000 */
[----:B------:R-:W-:Y:S01]  /*02e0*/  FMUL R2, R4, -1.4426950216293334961 ;  /* 0xbfb8aa3b04027820 */ /* 0x000fe20000400000 */
[----:B------:R-:W-:Y:S01]  /*02f0*/  FMUL R14, R5, -1.4426950216293334961 ;  /* 0xbfb8aa3b050e7820 */ /* 0x000fe20000400000 */
[----:B------:R-:W-:Y:S02]  /*0300*/  FMUL R18, R7, -1.4426950216293334961 ;  /* 0xbfb8aa3b07127820 */ /* 0x000fe40000400000 */
[----:B------:R-:W-:Y:S02]  /*0310*/  FSETP.GEU.AND P2, PT, R16, -126, PT ;  /* 0xc2fc00001000780b */ /* 0x000fe40003f4e000 */
[----:B------:R-:W-:Y:S02]  /*0320*/  FSETP.GEU.AND P0, PT, R2, -126, PT ;  /* 0xc2fc00000200780b */ /* 0x000fe40003f0e000 */
[----:B------:R-:W-:-:S02]  /*0330*/  FSETP.GEU.AND P1, PT, R14, -126, PT ;  /* 0xc2fc00000e00780b */ /* 0x000fc40003f2e000 */
[----:B------:R-:W-:-:S07]  /*0340*/  FSETP.GEU.AND P3, PT, R18, -126, PT ;  /* 0xc2fc00001200780b */ /* 0x000fce0003f6e000 */
[----:B------:R-:W-:Y:S02]  /*0350*/  @!P2 FMUL R16, R16, 0.5 ;  /* 0x3f0000001010a820 */ /* 0x000fe40000400000 */
[----:B------:R-:W-:Y:S02]  /*0360*/  @!P0 FMUL R2, R2, 0.5 ;  /* 0x3f00000002028820 */ /* 0x000fe40000400000 */
[----:B------:R-:W-:Y:S01]  /*0370*/  @!P1 FMUL R14, R14, 0.5 ;  /* 0x3f0000000e0e9820 */ /* 0x000fe20000400000 */
[----:B------:R-:W0:Y:S01]  /*0380*/  MUFU.EX2 R17, R16 ;  /* 0x0000001000117308 */ /* 0x000e220000000800 */
[----:B------:R-:W-:-:S07]  /*0390*/  @!P3 FMUL R18, R18, 0.5 ;  /* 0x3f0000001212b820 */ /* 0x000fce0000400000 */
[----:B------:R-:W1:Y:S08]  /*03a0*/  MUFU.EX2 R3, R2 ;  /* 0x0000000200037308 */ /* 0x000e700000000800 */
[----:B------:R-:W2:Y:S01]  /*03b0*/  MUFU.EX2 R15, R14 ;  /* 0x0000000e000f7308 */ /* 0x000ea20000000800 */
[----:B0-----:R-:W-:-:S04]  /*03c0*/  @!P2 FMUL R17, R17, R17 ;  /* 0x000000111111a220 */ /* 0x001fc80000400000 */
[----:B------:R-:W-:-:S03]  /*03d0*/  FADD R17, R17, 1 ;  /* 0x3f80000011117421 */ /* 0x000fc60000000000 */
[----:B------:R-:W0:Y:S01]  /*03e0*/  MUFU.EX2 R19, R18 ;  /* 0x0000001200137308 */ /* 0x000e220000000800 */
[----:B-1----:R-:W-:-:S04]  /*03f0*/  @!P0 FMUL R3, R3, R3 ;  /* 0x0000000303038220 */ /* 0x002fc80000400000 */
[----:B------:R-:W-:Y:S02]  /*0400*/  FADD R12, R3, 1 ;  /* 0x3f800000030c7421 */ /* 0x000fe40000000000 */
[----:B------:R-:W1:Y:S01]  /*0410*/  LDC.64 R2, c[0x0][0x398] ;  /* 0x0000e600ff027b82 */ /* 0x000e620000000a00 */
[----:B------:R-:W-:Y:S01]  /*0420*/  MUFU.RCP R17, R17 ;  /* 0x0000001100117308 */ /* 0x000fe20000001000 */
[----:B--2---:R-:W-:-:S04]  /*0430*/  @!P1 FMUL R15, R15, R15 ;  /* 0x0000000f0f0f9220 */ /* 0x004fc80000400000 */
[----:B------:R-:W-:-:S03]  /*0440*/  FADD R15, R15, 1 ;  /* 0x3f8000000f0f7421 */ /* 0x000fc60000000000 */
[----:B------:R-:W2:Y:S01]  /*0450*/  MUFU.RCP R13, R12 ;  /* 0x0000000c000d7308 */ /* 0x000ea20000001000 */
[----:B0-----:R-:W-:-:S04]  /*0460*/  @!P3 FMUL R19, R19, R19 ;  /* 0x000000131313b220 */ /* 0x001fc80000400000 */
[----:B------:R-:W-:-:S03]  /*0470*/  FADD R19, R19, 1 ;  /* 0x3f80000013137421 */ /* 0x000fc60000000000 */
[----:B------:R-:W0:Y:S01]  /*0480*/  MUFU.RCP R14, R15 ;  /* 0x0000000f000e7308 */ /* 0x000e220000001000 */
[----:B-1----:R-:W-:-:S07]  /*0490*/  IMAD.WIDE R2, R0, 0x4, R2 ;  /* 0x0000000400027825 */ /* 0x002fce00078e0202 */
[----:B------:R-:W1:Y:S01]  /*04a0*/  MUFU.RCP R16, R19 ;  /* 0x0000001300107308 */ /* 0x000e620000001000 */
[----:B--2---:R-:W-:-:S04]  /*04b0*/  FMUL R13, R4, R13 ;  /* 0x0000000d040d7220 */ /* 0x004fc80000400000 */
[----:B---3--:R-:W-:Y:S01]  /*04c0*/  FMUL R8, R8, R13 ;  /* 0x0000000d08087220 */ /* 0x008fe20000400000 */
[----:B0-----:R-:W-:Y:S01]  /*04d0*/  FMUL R14, R5, R14 ;  /* 0x0000000e050e7220 */ /* 0x001fe20000400000 */
[----:B------:R-:W-:-:S03]  /*04e0*/  FMUL R5, R6, R17 ;  /* 0x0000001106057220 */ /* 0x000fc60000400000 */
[----:B------:R-:W-:Y:S01]  /*04f0*/  FMUL R9, R9, R14 ;  /* 0x0000000e09097220 */ /* 0x000fe20000400000 */
[----:B------:R-:W-:Y:S01]  /*0500*/  FMUL R10, R10, R5 ;  /* 0x000000050a0a7220 */ /* 0x000fe20000400000 */
[----:B-1----:R-:W-:-:S04]  /*0510*/  FMUL R16, R7, R16 ;  /* 0x0000001007107220 */ /* 0x002fc80000400000 */
[----:B------:R-:W-:-:S05]  /*0520*/  FMUL R11, R11, R16 ;  /* 0x000000100b0b7220 */ /* 0x000fca0000400000 */
[----:B------:R-:W-:Y:S01]  /*0530*/  STG.E.128 desc[UR4][R2.64], R8 ;  /* 0x0000000802007986 */ /* 0x000fe2000c101d04 */
[----:B------:R-:W-:Y:S05]  /*0540*/  EXIT ;  /* 0x000000000000794d */ /* 0x000fea0003800000 */
.L_x_5:
        /* <DEDUP_REMOVED lines=11> */
.L_x_32:


//--------------------- .text._Z30swiglu_kernel_cu_fp16_vec_origiPK6__halfS1_PS_ --------------------------
	.section	.text._Z30swiglu_kernel_cu_fp16_vec_origiPK6__halfS1_PS_,"ax",@progbits
	.align	128
        .global         _Z30swiglu_kernel_cu_fp16_vec_origiPK6__halfS1_PS_
        .type           _Z30swiglu_kernel_cu_fp16_vec_origiPK6__halfS1_PS_,@function
        .size           _Z30swiglu_kernel_cu_fp16_vec_origiPK6__halfS1_PS_,(.L_x_29 - _Z30swiglu_kernel_cu_fp16_vec_origiPK6__halfS1_PS_)
        .other          _Z30swiglu_kernel_cu_fp16_vec_origiPK6__halfS1_PS_,@"STO_CUDA_ENTRY STV_DEFAULT"
_Z30swiglu_kernel_cu_fp16_vec_origiPK6__halfS1_PS_:
.text._Z30swiglu_kernel_cu_fp16_vec_origiPK6__halfS1_PS_:
        /* <DEDUP_REMOVED lines=10> */
[----:B0-----:R-:W-:Y:S05]  /*00a0*/  @P0 BRA `(.L_x_6) ;  /* 0x0000000400080947 */ /* 0x001fea0003800000 */
[----:B------:R-:W0:Y:S08]  /*00b0*/  LDC.64 R6, c[0x0][0x388] ;  /* 0x0000e200ff067b82 */ /* 0x000e300000000a00 */
[----:B------:R-:W1:Y:S01]  /*00c0*/  LDC.64 R8, c[0x0][0x390] ;  /* 0x0000e400ff087b82 */ /* 0x000e620000000a00 */
[----:B0-----:R-:W-:-:S06]  /*00d0*/  IMAD.WIDE R6, R3, 0x2, R6 ;  /* 0x0000000203067825 */ /* 0x001fcc00078e0206 */
[----:B------:R-:W2:Y:S01]  /*00e0*/  LDG.E R6, desc[UR4][R6.64] ;  /* 0x0000000406067981 */ /* 0x000ea2000c1e1900 */
[----:B-1----:R-:W-:-:S06]  /*00f0*/  IMAD.WIDE R8, R3, 0x2, R8 ;  /* 0x0000000203087825 */ /* 0x002fcc00078e0208 */
[----:B------:R-:W3:Y:S01]  /*0100*/  LDG.E R8, desc[UR4][R8.64] ;  /* 0x0000000408087981 */ /* 0x000ee2000c1e1900 */
[----:B------:R-:W-:Y:S01]  /*0110*/  HFMA2 R5, -RZ, RZ, 0.96630859375, -0.0022525787353515625 ;  /* 0x3bbb989dff057431 */ /* 0x000fe200000001ff */
[----:B------:R-:W-:Y:S01]  /*0120*/  MOV R11, 0x437c0000 ;  /* 0x437c0000000b7802 */ /* 0x000fe20000000f00 */
[----:B------:R-:W-:Y:S01]  /*0130*/  BSSY.RECONVERGENT B0, `(.L_x_7) ;  /* 0x0000019000007945 */ /* 0x000fe20003800200 */
[----:B--2---:R-:W-:-:S05]  /*0140*/  HADD2.F32 R4, -RZ, R6.H0_H0 ;  /* 0x20000006ff047230 */ /* 0x004fca0000004100 */
[----:B------:R-:W-:Y:S01]  /*0150*/  FFMA.SAT R0, R4, -R5, 0.5 ;  /* 0x3f00000004007423 */ /* 0x000fe20000002805 */
[----:B---3--:R-:W-:-:S03]  /*0160*/  HADD2.F32 R7, -RZ, R8.H1_H1 ;  /* 0x30000008ff077230 */ /* 0x008fc60000004100 */
[----:B------:R-:W-:-:S04]  /*0170*/  FFMA.RM R0, R0, R11, 12582913 ;  /* 0x4b40000100007423 */ /* 0x000fc8000000400b */
[C---:B------:R-:W-:Y:S01]  /*0180*/  FADD R5, R0.reuse, -12583039 ;  /* 0xcb40007f00057421 */ /* 0x040fe20000000000 */
[----:B------:R-:W-:-:S03]  /*0190*/  SHF.L.U32 R0, R0, 0x17, RZ ;  /* 0x0000001700007819 */ /* 0x000fc600000006ff */
[----:B------:R-:W-:-:S04]  /*01a0*/  FFMA R5, R4, -1.4426950216293334961, -R5 ;  /* 0xbfb8aa3b04057823 */ /* 0x000fc80000000805 */
[----:B------:R-:W-:-:S04]  /*01b0*/  FFMA R2, R4, -1.925963033500011079e-08, R5 ;  /* 0xb2a5706004027823 */ /* 0x000fc80000000005 */
[----:B------:R-:W0:Y:S02]  /*01c0*/  MUFU.EX2 R5, R2 ;  /* 0x0000000200057308 */ /* 0x000e240000000800 */
[----:B0-----:R-:W-:-:S05]  /*01d0*/  FFMA R0, R0, R5, 1 ;  /* 0x3f80000000007423 */ /* 0x001fca0000000005 */
[----:B------:R-:W-:-:S04]  /*01e0*/  IADD3 R5, PT, PT, R0, 0x1800000, RZ ;  /* 0x0180000000057810 */ /* 0x000fc80007ffe0ff */
[----:B------:R-:W-:-:S04]  /*01f0*/  LOP3.LUT R5, R5, 0x7f800000, RZ, 0xc0, !PT ;  /* 0x7f80000005057812 */ /* 0x000fc800078ec0ff */
[----:B------:R-:W-:Y:S01]  /*0200*/  ISETP.GT.U32.AND P0, PT, R5, 0x1ffffff, PT ;  /* 0x01ffffff0500780c */ /* 0x000fe20003f04070 */
[----:B------:R-:W-:Y:S02]  /*0210*/  HADD2.F32 R5, -RZ, R6.H1_H1 ;  /* 0x30000006ff057230 */ /* 0x000fe40000004100 */
[----:B------:R-:W-:-:S10]  /*0220*/  HADD2.F32 R6, -RZ, R8.H0_H0 ;  /* 0x20000008ff067230 */ /* 0x000fd40000004100 */
[----:B------:R-:W-:Y:S05]  /*0230*/  @P0 BRA `(.L_x_8) ;  /* 0x0000000000100947 */ /* 0x000fea0003800000 */
[----:B------:R-:W-:-:S07]  /*0240*/  MOV R8, 0x260 ;  /* 0x0000026000087802 */ /* 0x000fce0000000f00 */
[----:B------:R-:W-:Y:S05]  /*0250*/  CALL.REL.NOINC `($__internal_0_$__cuda_sm20_rcp_rn_f32_slowpath) ;  /* 0x0000000400407944 */ /* 0x000fea0003c00000 */
[----:B------:R-:W-:Y:S01]  /*0260*/  IMAD.MOV.U32 R9, RZ, RZ, R2 ;  /* 0x000000ffff097224 */ /* 0x000fe200078e0002 */
[----:B------:R-:W-:Y:S06]  /*0270*/  BRA `(.L_x_9) ;  /* 0x0000000000107947 */ /* 0x000fec0003800000 */
.L_x_8:
[----:B------:R-:W0:Y:S02]  /*0280*/  MUFU.RCP R9, R0 ;  /* 0x0000000000097308 */ /* 0x000e240000001000 */
[----:B0-----:R-:W-:-:S04]  /*0290*/  FFMA R2, R0, R9, -1 ;  /* 0xbf80000000027423 */ /* 0x001fc80000000009 */
[----:B------:R-:W-:-:S04]  /*02a0*/  FADD.FTZ R2, -R2, -RZ ;  /* 0x800000ff02027221 */ /* 0x000fc80000010100 */
[----:B------:R-:W-:-:S07]  /*02b0*/  FFMA R9, R9, R2, R9 ;  /* 0x0000000209097223 */ /* 0x000fce0000000009 */
.L_x_9:
[----:B------:R-:W-:Y:S05]  /*02c0*/  BSYNC.RECONVERGENT B0 ;  /* 0x0000000000007941 */ /* 0x000fea0003800200 */
.L_x_7:
[----:B------:R-:W-:Y:S01]  /*02d0*/  HFMA2 R0, -RZ, RZ, 0.96630859375, -0.0022525787353515625 ;  /* 0x3bbb989dff007431 */ /* 0x000fe200000001ff */
[----:B------:R-:W-:Y:S01]  /*02e0*/  MOV R11, 0x437c0000 ;  /* 0x437c0000000b7802 */ /* 0x000fe20000000f00 */
[----:B------:R-:W-:Y:S03]  /*02f0*/  BSSY.RECONVERGENT B0, `(.L_x_10) ;  /* 0x0000014000007945 */ /* 0x000fe60003800200 */
[----:B------:R-:W-:-:S04]  /*0300*/  FFMA.SAT R0, R5, -R0, 0.5 ;  /* 0x3f00000005007423 */ /* 0x000fc80000002800 */
        /* <DEDUP_REMOVED lines=9> */
[----:B------:R-:W-:-:S13]  /*03a0*/  ISETP.GT.U32.AND P0, PT, R8, 0x1ffffff, PT ;  /* 0x01ffffff0800780c */ /* 0x000fda0003f04070 */
[----:B------:R-:W-:Y:S05]  /*03b0*/  @P0 BRA `(.L_x_11) ;  /* 0x00000000000c0947 */ /* 0x000fea0003800000 */
[----:B------:R-:W-:-:S07]  /*03c0*/  MOV R8, 0x3e0 ;  /* 0x000003e000087802 */ /* 0x000fce0000000f00 */
[----:B------:R-:W-:Y:S05]  /*03d0*/  CALL.REL.NOINC `($__internal_0_$__cuda_sm20_rcp_rn_f32_slowpath) ;  /* 0x0000000000e07944 */ /* 0x000fea0003c00000 */
[----:B------:R-:W-:Y:S05]  /*03e0*/  BRA `(.L_x_12) ;  /* 0x0000000000107947 */ /* 0x000fea0003800000 */
.L_x_11:
[----:B------:R-:W0:Y:S02]  /*03f0*/  MUFU.RCP R11, R0 ;  /* 0x00000000000b7308 */ /* 0x000e240000001000 */
[----:B0-----:R-:W-:-:S04]  /*0400*/  FFMA R2, R0, R11, -1 ;  /* 0xbf80000000027423 */ /* 0x001fc8000000000b */
[----:B------:R-:W-:-:S04]  /*0410*/  FADD.FTZ R2, -R2, -RZ ;  /* 0x800000ff02027221 */ /* 0x000fc80000010100 */
[----:B------:R-:W-:-:S07]  /*0420*/  FFMA R2, R11, R2, R11 ;  /* 0x000000020b027223 */ /* 0x000fce000000000b */
.L_x_12:
[----:B------:R-:W-:Y:S05]  /*0430*/  BSYNC.RECONVERGENT B0 ;  /* 0x0000000000007941 */ /* 0x000fea0003800200 */
.L_x_10:
[----:B------:R-:W0:Y:S01]  /*0440*/  LDC.64 R10, c[0x0][0x398] ;  /* 0x0000e600ff0a7b82 */ /* 0x000e220000000a00 */
[----:B------:R-:W-:Y:S01]  /*0450*/  FMUL R9, R4, R9 ;  /* 0x0000000904097220 */ /* 0x000fe20000400000 */
[----:B------:R-:W-:-:S03]  /*0460*/  FMUL R2, R5, R2 ;  /* 0x0000000205027220 */ /* 0x000fc60000400000 */
[----:B------:R-:W-:Y:S01]  /*0470*/  FMUL R6, R6, R9 ;  /* 0x0000000906067220 */ /* 0x000fe20000400000 */
[----:B------:R-:W-:-:S05]  /*0480*/  FMUL R7, R7, R2 ;  /* 0x0000000207077220 */ /* 0x000fca0000400000 */
[----:B------:R-:W-:Y:S01]  /*0490*/  F2FP.F16.F32.PACK_AB R7, R7, R6 ;  /* 0x000000060707723e */ /* 0x000fe200000000ff */
[----:B0-----:R-:W-:-:S05]  /*04a0*/  IMAD.WIDE R2, R3, 0x2, R10 ;  /* 0x0000000203027825 */ /* 0x001fca00078e020a */
[----:B------:R-:W-:Y:S01]  /*04b0*/  STG.E desc[UR4][R2.64], R7 ;  /* 0x0000000702007986 */ /* 0x000fe2000c101904 */
[----:B------:R-:W-:Y:S05]  /*04c0*/  EXIT ;  /* 0x000000000000794d */ /* 0x000fea0003800000 */
.L_x_6:
[----:B------:R-:W-:-:S13]  /*04d0*/  ISETP.GE.AND P0, PT, R3, UR6, PT ;  /* 0x0000000603007c0c */ /* 0x000fda000bf06270 */
[----:B------:R-:W-:Y:S05]  /*04e0*/  @P0 EXIT ;  /* 0x000000000000094d */ /* 0x000fea0003800000 */
[----:B------:R-:W0:Y:S02]  /*04f0*/  LDC.64 R4, c[0x0][0x388] ;  /* 0x0000e200ff047b82 */ /* 0x000e240000000a00 */
[----:B0-----:R-:W-:-:S06]  /*0500*/  IMAD.WIDE R6, R3, 0x2, R4 ;  /* 0x0000000203067825 */ /* 0x001fcc00078e0204 */
[----:B------:R-:W0:Y:S01]  /*0510*/  LDC.64 R4, c[0x0][0x390] ;  /* 0x0000e400ff047b82 */ /* 0x000e220000000a00 */
[----:B------:R-:W2:Y:S01]  /*0520*/  LDG.E.U16 R6, desc[UR4][R6.64] ;  /* 0x0000000406067981 */ /* 0x000ea2000c1e1500 */
[----:B0-----:R-:W-:-:S05]  /*0530*/  IMAD.WIDE R8, R3, 0x2, R4 ;  /* 0x0000000203087825 */ /* 0x001fca00078e0204 */
[----:B------:R-:W3:Y:S01]  /*0540*/  LDG.E.U16 R5, desc[UR4][R8.64] ;  /* 0x0000000408057981 */ /* 0x000ee2000c1e1500 */
[----:B------:R-:W-:Y:S02]  /*0550*/  HFMA2 R13, -RZ, RZ, 3.7421875, 0 ;  /* 0x437c0000ff0d7431 */ /* 0x000fe400000001ff */
[----:B------:R-:W-:Y:S01]  /*0560*/  IMAD.MOV.U32 R11, RZ, RZ, 0x3bbb989d ;  /* 0x3bbb989dff0b7424 */ /* 0x000fe200078e00ff */
[----:B------:R-:W-:Y:S01]  /*0570*/  BSSY.RECONVERGENT B0, `(.L_x_13) ;  /* 0x0000017000007945 */ /* 0x000fe20003800200 */
[----:B--2---:R-:W-:-:S05]  /*0580*/  HADD2.F32 R4, -RZ, R6.H0_H0 ;  /* 0x20000006ff047230 */ /* 0x004fca0000004100 */
[----:B------:R-:W-:-:S04]  /*0590*/  FFMA.SAT R0, R4, -R11, 0.5 ;  /* 0x3f00000004007423 */ /* 0x000fc8000000280b */
[----:B------:R-:W-:-:S04]  /*05a0*/  FFMA.RM R0, R0, R13, 12582913 ;  /* 0x4b40000100007423 */ /* 0x000fc8000000400d */
[C---:B------:R-:W-:Y:S01]  /*05b0*/  FADD R11, R0.reuse, -12583039 ;  /* 0xcb40007f000b7421 */ /* 0x040fe20000000000 */
[----:B------:R-:W-:-:S03]  /*05c0*/  SHF.L.U32 R0, R0, 0x17, RZ ;  /* 0x0000001700007819 */ /* 0x000fc600000006ff */
[----:B------:R-:W-:-:S04]  /*05d0*/  FFMA R11, R4, -1.4426950216293334961, -R11 ;  /* 0xbfb8aa3b040b7823 */ /* 0x000fc8000000080b */
[----:B------:R-:W-:Y:S01]  /*05e0*/  FFMA R11, R4, -1.925963033500011079e-08, R11 ;  /* 0xb2a57060040b7823 */ /* 0x000fe2000000000b */
[----:B---3--:R-:W-:-:S05]  /*05f0*/  HADD2.F32 R5, -RZ, R5.H0_H0 ;  /* 0x20000005ff057230 */ /* 0x008fca0000004100 */
        /* <DEDUP_REMOVED lines=8> */
[----:B------:R-:W-:Y:S01]  /*0680*/  MOV R9, R2 ;  /* 0x0000000200097202 */ /* 0x000fe20000000f00 */
[----:B------:R-:W-:Y:S06]  /*0690*/  BRA `(.L_x_15) ;  /* 0x0000000000107947 */ /* 0x000fec0003800000 */
.L_x_14:
[----:B------:R-:W0:Y:S02]  /*06a0*/  MUFU.RCP R9, R0 ;  /* 0x0000000000097308 */ /* 0x000e240000001000 */
[----:B0-----:R-:W-:-:S04]  /*06b0*/  FFMA R2, R0, R9, -1 ;  /* 0xbf80000000027423 */ /* 0x001fc80000000009 */
[----:B------:R-:W-:-:S04]  /*06c0*/  FADD.FTZ R2, -R2, -RZ ;  /* 0x800000ff02027221 */ /* 0x000fc80000010100 */
[----:B------:R-:W-:-:S07]  /*06d0*/  FFMA R9, R9, R2, R9 ;  /* 0x0000000209097223 */ /* 0x000fce0000000009 */
.L_x_15:
[----:B------:R-:W-:Y:S05]  /*06e0*/  BSYNC.RECONVERGENT B0 ;  /* 0x0000000000007941 */ /* 0x000fea0003800200 */
.L_x_13:
[----:B------:R-:W0:Y:S01]  /*06f0*/  LDC.64 R6, c[0x0][0x398] ;  /* 0x0000e600ff067b82 */ /* 0x000e220000000a00 */
[----:B------:R-:W-:-:S04]  /*0700*/  FMUL R4, R4, R9 ;  /* 0x0000000904047220 */ /* 0x000fc80000400000 */
[----:B------:R-:W-:-:S05]  /*0710*/  FMUL R4, R5, R4 ;  /* 0x0000000405047220 */ /* 0x000fca0000400000 */
[----:B------:R-:W-:Y:S01]  /*0720*/  F2FP.F16.F32.PACK_AB R4, RZ, R4 ;  /* 0x00000004ff04723e */ /* 0x000fe200000000ff */
[----:B0-----:R-:W-:-:S05]  /*0730*/  IMAD.WIDE R6, R3, 0x2, R6 ;  /* 0x0000000203067825 */ /* 0x001fca00078e0206 */
[----:B------:R-:W-:Y:S01]  /*0740*/  STG.E.U16 desc[UR4][R6.64], R4 ;  /* 0x0000000406007986 */ /* 0x000fe2000c101504 */
[----:B------:R-:W-:Y:S05]  /*0750*/  EXIT ;  /* 0x000000000000794d */ /* 0x000fea0003800000 */
        .weak           $__internal_0_$__cuda_sm20_rcp_rn_f32_slowpath
        .type           $__internal_0_$__cuda_sm20_rcp_rn_f32_slowpath,@function
        .size           $__internal_0_$__cuda_sm20_rcp_rn_f32_slowpath,(.L_x_29 - $__internal_0_$__cuda_sm20_rcp_rn_f32_slowpath)
$__internal_0_$__cuda_sm20_rcp_rn_f32_slowpath:
[----:B------:R-:W-:Y:S01]  /*0760*/  IMAD.SHL.U32 R2, R0, 0x2, RZ ;  /* 0x0000000200027824 */ /* 0x000fe200078e00ff */
[----:B------:R-:W-:Y:S04]  /*0770*/  BSSY.RECONVERGENT B1, `(.L_x_16) ;  /* 0x0000030000017945 */ /* 0x000fe80003800200 */
[----:B------:R-:W-:-:S04]  /*0780*/  SHF.R.U32.HI R14, RZ, 0x18, R2 ;  /* 0x00000018ff0e7819 */ /* 0x000fc80000011602 */
[----:B------:R-:W-:-:S13]  /*0790*/  ISETP.NE.U32.AND P0, PT, R14, RZ, PT ;  /* 0x000000ff0e00720c */ /* 0x000fda0003f05070 */
[----:B------:R-:W-:Y:S05]  /*07a0*/  @P0 BRA `(.L_x_17) ;  /* 0x0000000000280947 */ /* 0x000fea0003800000 */
[----:B------:R-:W-:-:S04]  /*07b0*/  SHF.L.U32 R2, R0, 0x1, RZ ;  /* 0x0000000100027819 */ /* 0x000fc800000006ff */
[----:B------:R-:W-:-:S13]  /*07c0*/  ISETP.NE.AND P0, PT, R2, RZ, PT ;  /* 0x000000ff0200720c */ /* 0x000fda0003f05270 */
[----:B------:R-:W-:Y:S01]  /*07d0*/  @P0 FFMA R11, R0, 1.84467440737095516160e+19, RZ ;  /* 0x5f800000000b0823 */ /* 0x000fe200000000ff */
[----:B------:R-:W-:Y:S08]  /*07e0*/  @!P0 MUFU.RCP R10, R0 ;  /* 0x00000000000a8308 */ /* 0x000ff00000001000 */
[----:B------:R-:W0:Y:S02]  /*07f0*/  @P0 MUFU.RCP R2, R11 ;  /* 0x0000000b00020308 */ /* 0x000e240000001000 */
[----:B0-----:R-:W-:-:S04]  /*0800*/  @P0 FFMA R12, R11, R2, -1 ;  /* 0xbf8000000b0c0423 */ /* 0x001fc80000000002 */
[----:B------:R-:W-:-:S04]  /*0810*/  @P0 FADD.FTZ R13, -R12, -RZ ;  /* 0x800000ff0c0d0221 */ /* 0x000fc80000010100 */
[----:B------:R-:W-:-:S04]  /*0820*/  @P0 FFMA R2, R2, R13, R2 ;  /* 0x0000000d02020223 */ /* 0x000fc80000000002 */
[----:B------:R-:W-:Y:S01]  /*0830*/  @P0 FFMA R10, R2, 1.84467440737095516160e+19, RZ ;  /* 0x5f800000020a0823 */ /* 0x000fe200000000ff */
[----:B------:R-:W-:Y:S06]  /*0840*/  BRA `(.L_x_18) ;  /* 0x0000000000887947 */ /* 0x000fec0003800000 */
.L_x_17:
[----:B------:R-:W-:-:S04]  /*0850*/  IADD3 R16, PT, PT, R14, -0xfd, RZ ;  /* 0xffffff030e107810 */ /* 0x000fc80007ffe0ff */
[----:B------:R-:W-:-:S13]  /*0860*/  ISETP.GT.U32.AND P0, PT, R16, 0x1, PT ;  /* 0x000000011000780c */ /* 0x000fda0003f04070 */
[----:B------:R-:W-:Y:S05]  /*0870*/  @P0 BRA `(.L_x_19) ;  /* 0x0000000000780947 */ /* 0x000fea0003800000 */
[----:B------:R-:W-:Y:S01]  /*0880*/  LOP3.LUT R2, R0, 0x7fffff, RZ, 0xc0, !PT ;  /* 0x007fffff00027812 */ /* 0x000fe200078ec0ff */
[----:B------:R-:W-:-:S03]  /*0890*/  HFMA2 R13, -RZ, RZ, 0, 1.78813934326171875e-07 ;  /* 0x00000003ff0d7431 */ /* 0x000fc600000001ff */
[----:B------:R-:W-:-:S04]  /*08a0*/  LOP3.LUT R2, R2, 0x3f800000, RZ, 0xfc, !PT ;  /* 0x3f80000002027812 */ /* 0x000fc800078efcff */
[----:B------:R-:W0:Y:S01]  /*08b0*/  MUFU.RCP R11, R2 ;  /* 0x00000002000b7308 */ /* 0x000e220000001000 */
[----:B------:R-:W-:Y:S01]  /*08c0*/  SHF.L.U32 R13, R13, R16, RZ ;  /* 0x000000100d0d7219 */ /* 0x000fe200000006ff */
[----:B0-----:R-:W-:-:S04]  /*08d0*/  FFMA R10, R2, R11, -1 ;  /* 0xbf800000020a7423 */ /* 0x001fc8000000000b */
[----:B------:R-:W-:-:S04]  /*08e0*/  FADD.FTZ R10, -R10, -RZ ;  /* 0x800000ff0a0a7221 */ /* 0x000fc80000010100 */
[CCC-:B------:R-:W-:Y:S01]  /*08f0*/  FFMA.RM R12, R11.reuse, R10.reuse, R11.reuse ;  /* 0x0000000a0b0c7223 */ /* 0x1c0fe2000000400b */
[----:B------:R-:W-:-:S04]  /*0900*/  FFMA.RP R11, R11, R10, R11 ;  /* 0x0000000a0b0b7223 */ /* 0x000fc8000000800b */
[C---:B------:R-:W-:Y:S02]  /*0910*/  LOP3.LUT R10, R12.reuse, 0x7fffff, RZ, 0xc0, !PT ;  /* 0x007fffff0c0a7812 */ /* 0x040fe400078ec0ff */
[----:B------:R-:W-:Y:S02]  /*0920*/  FSETP.NEU.FTZ.AND P0, PT, R12, R11, PT ;  /* 0x0000000b0c00720b */ /* 0x000fe40003f1d000 */
[----:B------:R-:W-:Y:S02]  /*0930*/  LOP3.LUT R10, R10, 0x800000, RZ, 0xfc, !PT ;  /* 0x008000000a0a7812 */ /* 0x000fe400078efcff */
[----:B------:R-:W-:Y:S02]  /*0940*/  SEL R11, RZ, 0xffffffff, !P0 ;  /* 0xffffffffff0b7807 */ /* 0x000fe40004000000 */
[----:B------:R-:W-:Y:S02]  /*0950*/  LOP3.LUT R13, R13, R10, RZ, 0xc0, !PT ;  /* 0x0000000a0d0d7212 */ /* 0x000fe400078ec0ff */
[----:B------:R-:W-:-:S02]  /*0960*/  IADD3 R11, PT, PT, -R11, RZ, RZ ;  /* 0x000000ff0b0b7210 */ /* 0x000fc40007ffe1ff */
[-C--:B------:R-:W-:Y:S02]  /*0970*/  SHF.R.U32.HI R13, RZ, R16.reuse, R13 ;  /* 0x00000010ff0d7219 */ /* 0x080fe4000001160d */
[--C-:B------:R-:W-:Y:S01]  /*0980*/  LOP3.LUT P1, RZ, R11, R16, R10.reuse, 0xf8, !PT ;  /* 0x000000100bff7212 */ /* 0x100fe2000782f80a */
[----:B------:R-:W-:Y:S01]  /*0990*/  VIADD R11, R14, 0xffffff04 ;  /* 0xffffff040e0b7836 */ /* 0x000fe20000000000 */
[C---:B------:R-:W-:Y:S02]  /*09a0*/  LOP3.LUT P0, RZ, R13.reuse, 0x1, RZ, 0xc0, !PT ;  /* 0x000000010dff7812 */ /* 0x040fe4000780c0ff */
[----:B------:R-:W-:Y:S02]  /*09b0*/  LOP3.LUT P2, RZ, R13, 0x2, RZ, 0xc0, !PT ;  /* 0x000000020dff7812 */ /* 0x000fe4000784c0ff */
[----:B------:R-:W-:Y:S02]  /*09c0*/  SHF.R.U32.HI R11, RZ, R11, R10 ;  /* 0x0000000bff0b7219 */ /* 0x000fe4000001160a */
[----:B------:R-:W-:-:S02]  /*09d0*/  PLOP3.LUT P0, PT, P0, P1, P2, 0xe0, 0x0 ;  /* 0x000000000000781c */ /* 0x000fc40000703c20 */
[----:B------:R-:W-:Y:S02]  /*09e0*/  LOP3.LUT P1, RZ, R0, 0x7fffff, RZ, 0xc0, !PT ;  /* 0x007fffff00ff7812 */ /* 0x000fe4000782c0ff */
[----:B------:R-:W-:-:S04]  /*09f0*/  SEL R2, RZ, 0x1, !P0 ;  /* 0x00000001ff027807 */ /* 0x000fc80004000000 */
[----:B------:R-:W-:-:S04]  /*0a00*/  IADD3 R2, PT, PT, -R2, RZ, RZ ;  /* 0x000000ff02027210 */ /* 0x000fc80007ffe1ff */
[----:B------:R-:W-:-:S13]  /*0a10*/  ISETP.GE.AND P0, PT, R2, RZ, PT ;  /* 0x000000ff0200720c */ /* 0x000fda0003f06270 */
[----:B------:R-:W-:-:S04]  /*0a20*/  @!P0 IADD3 R11, PT, PT, R11, 0x1, RZ ;  /* 0x000000010b0b8810 */ /* 0x000fc80007ffe0ff */
[----:B------:R-:W-:-:S04]  /*0a30*/  @!P1 SHF.L.U32 R11, R11, 0x1, RZ ;  /* 0x000000010b0b9819 */ /* 0x000fc800000006ff */
[----:B------:R-:W-:Y:S01]  /*0a40*/  LOP3.LUT R10, R11, 0x80000000, R0, 0xf8, !PT ;  /* 0x800000000b0a7812 */ /* 0x000fe200078ef800 */
[----:B------:R-:W-:Y:S06]  /*0a50*/  BRA `(.L_x_18) ;  /* 0x0000000000047947 */ /* 0x000fec0003800000 */
.L_x_19:
[----:B------:R0:W1:Y:S02]  /*0a60*/  MUFU.RCP R10, R0 ;  /* 0x00000000000a7308 */ /* 0x0000640000001000 */
.L_x_18:
[----:B------:R-:W-:Y:S05]  /*0a70*/  BSYNC.RECONVERGENT B1 ;  /* 0x0000000000017941 */ /* 0x000fea0003800200 */
.L_x_16:
[----:B------:R-:W-:Y:S01]  /*0a80*/  HFMA2 R11, -RZ, RZ, 0, 0 ;  /* 0x00000000ff0b7431 */ /* 0x000fe200000001ff */
[----:B-1----:R-:W-:Y:S02]  /*0a90*/  MOV R2, R10 ;  /* 0x0000000a00027202 */ /* 0x002fe40000000f00 */
[----:B------:R-:W-:-:S04]  /*0aa0*/  MOV R10, R8 ;  /* 0x00000008000a7202 */ /* 0x000fc80000000f00 */
[----:B0-----:R-:W-:Y:S05]  /*0ab0*/  RET.REL.NODEC R10 `(_Z30swiglu_kernel_cu_fp16_vec_origiPK6__halfS1_PS_) ;  /* 0xfffffff40a507950 */ /* 0x001fea0003c3ffff */
.L_x_20:
        /* <DEDUP_REMOVED lines=12> */
.L_x_29:


//--------------------- .text._Z26swiglu_kernel_cu_fp32_origiPKfS0_Pf --------------------------
	.section	.text._Z26swiglu_kernel_cu_fp32_origiPKfS0_Pf,"ax",@progbits
	.align	128
        .global         _Z26swiglu_kernel_cu_fp32_origiPKfS0_Pf
        .type           _Z26swiglu_kernel_cu_fp32_origiPKfS0_Pf,@function
        .size           _Z26swiglu_kernel_cu_fp32_origiPKfS0_Pf,(.L_x_30 - _Z26swiglu_kernel_cu_fp32_origiPKfS0_Pf)
        .other          _Z26swiglu_kernel_cu_fp32_origiPKfS0_Pf,@"STO_CUDA_ENTRY STV_DEFAULT"
_Z26swiglu_kernel_cu_fp32_origiPKfS0_Pf:
.text._Z26swiglu_kernel_cu_fp32_origiPKfS0_Pf:
[----:B------:R-:W-:Y:S01]  /*0000*/  LDC R1, c[0x0][0x37c] ;  /* 0x0000df00ff017b82 */ /* 0x000fe20000000800 */
[----:B------:R-:W0:Y:S07]  /*0010*/  S2R R4, SR_TID.X ;  /* 0x0000000000047919 */ /* 0x000e2e0000002100 */
[----:B------:R-:W0:Y:S01]  /*0020*/  S2UR UR4, SR_CTAID.X ;  /* 0x00000000000479c3 */ /* 0x000e220000002500 */
[----:B------:R-:W1:Y:S07]  /*0030*/  LDCU UR5, c[0x0][0x380] ;  /* 0x00007000ff0577ac */ /* 0x000e6e0008000800 */
[----:B------:R-:W0:Y:S02]  /*0040*/  LDC R5, c[0x0][0x360] ;  /* 0x0000d800ff057b82 */ /* 0x000e240000000800 */
[----:B0-----:R-:W-:-:S05]  /*0050*/  IMAD R3, R5, UR4, R4 ;  /* 0x0000000405037c24 */ /* 0x001fca000f8e0204 */
[----:B-1----:R-:W-:-:S13]  /*0060*/  ISETP.GE.AND P0, PT, R3, UR5, PT ;  /* 0x0000000503007c0c */ /* 0x002fda000bf06270 */
[----:B------:R-:W-:Y:S05]  /*0070*/  @P0 EXIT ;  /* 0x000000000000094d */ /* 0x000fea0003800000 */
[----:B------:R-:W0:Y:S01]  /*0080*/  LDC.64 R8, c[0x0][0x388] ;  /* 0x0000e200ff087b82 */ /* 0x000e220000000a00 */
[----:B------:R-:W1:Y:S07]  /*0090*/  LDCU.64 UR6, c[0x0][0x358] ;  /* 0x00006b00ff0677ac */ /* 0x000e6e0008000a00 */
[----:B------:R-:W2:Y:S01]  /*00a0*/  LDC.64 R10, c[0x0][0x390] ;  /* 0x0000e400ff0a7b82 */ /* 0x000ea20000000a00 */
[----:B0-----:R-:W-:-:S06]  /*00b0*/  IMAD.WIDE R8, R3, 0x4, R8 ;  /* 0x0000000403087825 */ /* 0x001fcc00078e0208 */
[----:B-1----:R-:W3:Y:S01]  /*00c0*/  LDG.E R9, desc[UR6][R8.64] ;  /* 0x0000000608097981 */ /* 0x002ee2000c1e1900 */
[----:B--2---:R-:W-:-:S06]  /*00d0*/  IMAD.WIDE R10, R3, 0x4, R10 ;  /* 0x00000004030a7825 */ /* 0x004fcc00078e020a */
[----:B------:R0:W2:Y:S01]  /*00e0*/  LDG.E R10, desc[UR6][R10.64] ;  /* 0x000000060a0a7981 */ /* 0x0000a2000c1e1900 */
[----:B------:R-:W1:Y:S01]  /*00f0*/  S2UR UR5, SR_CgaCtaId ;  /* 0x00000000000579c3 */ /* 0x000e620000008800 */
[----:B------:R-:W-:Y:S02]  /*0100*/  UMOV UR4, 0x400 ;  /* 0x0000040000047882 */ /* 0x000fe40000000000 */
[----:B-1----:R-:W-:-:S06]  /*0110*/  ULEA UR4, UR5, UR4, 0x18 ;  /* 0x0000000405047291 */ /* 0x002fcc000f8ec0ff */
[----:B------:R-:W-:-:S05]  /*0120*/  LEA R4, R4, UR4, 0x2 ;  /* 0x0000000404047c11 */ /* 0x000fca000f8e10ff */
[----:B------:R-:W-:Y:S02]  /*0130*/  IMAD R5, R5, 0x4, R4 ;  /* 0x0000000405057824 */ /* 0x000fe400078e0204 */
[----:B0-----:R-:W-:Y:S02]  /*0140*/  HFMA2 R11, -RZ, RZ, 3.7421875, 0 ;  /* 0x437c0000ff0b7431 */ /* 0x001fe400000001ff */
[----:B------:R-:W-:Y:S01]  /*0150*/  IMAD.MOV.U32 R7, RZ, RZ, 0x3bbb989d ;  /* 0x3bbb989dff077424 */ /* 0x000fe200078e00ff */
[----:B------:R-:W-:Y:S01]  /*0160*/  BSSY.RECONVERGENT B0, `(.L_x_21) ;  /* 0x0000018000007945 */ /* 0x000fe20003800200 */
[----:B---3--:R-:W-:Y:S04]  /*0170*/  STS [R4], R9 ;  /* 0x0000000904007388 */ /* 0x008fe80000000800 */
[----:B--2---:R-:W-:Y:S01]  /*0180*/  STS [R5], R10 ;  /* 0x0000000a05007388 */ /* 0x004fe20000000800 */
[----:B------:R-:W-:Y:S06]  /*0190*/  BAR.SYNC.DEFER_BLOCKING 0x0 ;  /* 0x0000000000007b1d */ /* 0x000fec0000010000 */
[----:B------:R-:W0:Y:S02]  /*01a0*/  LDS R6, [R4] ;  /* 0x0000000004067984 */ /* 0x000e240000000800 */
[----:B0-----:R-:W-:-:S04]  /*01b0*/  FFMA.SAT R0, R6, -R7, 0.5 ;  /* 0x3f00000006007423 */ /* 0x001fc80000002807 */
[----:B------:R-:W-:-:S04]  /*01c0*/  FFMA.RM R0, R0, R11, 12582913 ;  /* 0x4b40000100007423 */ /* 0x000fc8000000400b */
[----:B------:R-:W-:-:S04]  /*01d0*/  FADD R7, R0, -12583039 ;  /* 0xcb40007f00077421 */ /* 0x000fc80000000000 */
[----:B------:R-:W-:-:S04]  /*01e0*/  FFMA R7, R6, -1.4426950216293334961, -R7 ;  /* 0xbfb8aa3b06077823 */ /* 0x000fc80000000807 */
[----:B------:R-:W-:-:S06]  /*01f0*/  FFMA R7, R6, -1.925963033500011079e-08, R7 ;  /* 0xb2a5706006077823 */ /* 0x000fcc0000000007 */
[----:B------:R-:W0:Y:S01]  /*0200*/  MUFU.EX2 R7, R7 ;  /* 0x0000000700077308 */ /* 0x000e220000000800 */
[----:B------:R-:W-:-:S04]  /*0210*/  IMAD.SHL.U32 R0, R0, 0x800000, RZ ;  /* 0x0080000000007824 */ /* 0x000fc800078e00ff */
[----:B0-----:R-:W-:-:S05]  /*0220*/  FFMA R0, R0, R7, 1 ;  /* 0x3f80000000007423 */ /* 0x001fca0000000007 */
[----:B------:R-:W-:-:S04]  /*0230*/  IADD3 R2, PT, PT, R0, 0x1800000, RZ ;  /* 0x0180000000027810 */ /* 0x000fc80007ffe0ff */
[----:B------:R-:W-:-:S04]  /*0240*/  LOP3.LUT R2, R2, 0x7f800000, RZ, 0xc0, !PT ;  /* 0x7f80000002027812 */ /* 0x000fc800078ec0ff */
[----:B------:R-:W-:-:S13]  /*0250*/  ISETP.GT.U32.AND P0, PT, R2, 0x1ffffff, PT ;  /* 0x01ffffff0200780c */ /* 0x000fda0003f04070 */
[----:B------:R-:W-:Y:S05]  /*0260*/  @P0 BRA `(.L_x_22) ;  /* 0x00000000000c0947 */ /* 0x000fea0003800000 */
[----:B------:R-:W-:-:S07]  /*0270*/  MOV R8, 0x290 ;  /* 0x0000029000087802 */ /* 0x000fce0000000f00 */
[----:B------:R-:W-:Y:S05]  /*0280*/  CALL.REL.NOINC `($__internal_1_$__cuda_sm20_rcp_rn_f32_slowpath) ;  /* 0x0000000000387944 */ /* 0x000fea0003c00000 */
[----:B------:R-:W-:Y:S05]  /*0290*/  BRA `(.L_x_23) ;  /* 0x0000000000107947 */ /* 0x000fea0003800000 */
.L_x_22:
[----:B------:R-:W0:Y:S02]  /*02a0*/  MUFU.RCP R7, R0 ;  /* 0x0000000000077308 */ /* 0x000e240000001000 */
[----:B0-----:R-:W-:-:S04]  /*02b0*/  FFMA R2, R0, R7, -1 ;  /* 0xbf80000000027423 */ /* 0x001fc80000000007 */
[----:B------:R-:W-:-:S04]  /*02c0*/  FADD.FTZ R2, -R2, -RZ ;  /* 0x800000ff02027221 */ /* 0x000fc80000010100 */
[----:B------:R-:W-:-:S07]  /*02d0*/  FFMA R7, R7, R2, R7 ;  /* 0x0000000207077223 */ /* 0x000fce0000000007 */
.L_x_23:
[----:B------:R-:W-:Y:S05]  /*02e0*/  BSYNC.RECONVERGENT B0 ;  /* 0x0000000000007941 */ /* 0x000fea0003800200 */
.L_x_21:
[----:B------:R-:W-:Y:S02]  /*02f0*/  FMUL R9, R6, R7 ;  /* 0x0000000706097220 */ /* 0x000fe40000400000 */
[----:B------:R-:W0:Y:S03]  /*0300*/  LDC.64 R6, c[0x0][0x398] ;  /* 0x0000e600ff067b82 */ /* 0x000e260000000a00 */
[----:B------:R-:W-:Y:S04]  /*0310*/  STS [R4], R9 ;  /* 0x0000000904007388 */ /* 0x000fe80000000800 */
[----:B------:R-:W1:Y:S01]  /*0320*/  LDS R0, [R5] ;  /* 0x0000000005007984 */ /* 0x000e620000000800 */
[----:B0-----:R-:W-:-:S04]  /*0330*/  IMAD.WIDE R2, R3, 0x4, R6 ;  /* 0x0000000403027825 */ /* 0x001fc800078e0206 */
[----:B-1----:R-:W-:-:S05]  /*0340*/  FMUL R7, R9, R0 ;  /* 0x0000000009077220 */ /* 0x002fca0000400000 */
[----:B------:R-:W-:Y:S01]  /*0350*/  STG.E desc[UR6][R2.64], R7 ;  /* 0x0000000702007986 */ /* 0x000fe2000c101906 */
[----:B------:R-:W-:Y:S05]  /*0360*/  EXIT ;  /* 0x000000000000794d */ /* 0x000fea0003800000 */
        .weak           $__internal_1_$__cuda_sm20_rcp_rn_f32_slowpath
        .type           $__internal_1_$__cuda_sm20_rcp_rn_f32_slowpath,@function
        .size           $__internal_1_$__cuda_sm20_rcp_rn_f32_slowpath,(.L_x_30 - $__internal_1_$__cuda_sm20_rcp_rn_f32_slowpath)
$__internal_1_$__cuda_sm20_rcp_rn_f32_slowpath:
        /* <DEDUP_REMOVED lines=15> */
.L_x_25:
[----:B------:R-:W-:-:S05]  /*0460*/  VIADD R7, R2, 0xffffff03 ;  /* 0xffffff0302077836 */ /* 0x000fca0000000000 */
[----:B------:R-:W-:-:S13]  /*0470*/  ISETP.GT.U32.AND P0, PT, R7, 0x1, PT ;  /* 0x000000010700780c */ /* 0x000fda0003f04070 */
[----:B------:R-:W-:Y:S05]  /*0480*/  @P0 BRA `(.L_x_27) ;  /* 0x0000000000780947 */ /* 0x000fea0003800000 */
[----:B------:R-:W-:Y:S02]  /*0490*/  LOP3.LUT R9, R0, 0x7fffff, RZ, 0xc0, !PT ;  /* 0x007fffff00097812 */ /* 0x000fe400078ec0ff */
[----:B------:R-:W-:Y:S02]  /*04a0*/  MOV R14, 0x3 ;  /* 0x00000003000e7802 */ /* 0x000fe40000000f00 */
[----:B------:R-:W-:Y:S02]  /*04b0*/  LOP3.LUT R9, R9, 0x3f800000, RZ, 0xfc, !PT ;  /* 0x3f80000009097812 */ /* 0x000fe400078efcff */
[----:B------:R-:W-:Y:S02]  /*04c0*/  SHF.L.U32 R13, R14, R7, RZ ;  /* 0x000000070e0d7219 */ /* 0x000fe400000006ff */
[----:B------:R-:W0:Y:S02]  /*04d0*/  MUFU.RCP R10, R9 ;  /* 0x00000009000a7308 */ /* 0x000e240000001000 */
        /* <DEDUP_REMOVED lines=8> */
[----:B------:R-:W-:-:S03]  /*0560*/  LOP3.LUT R12, R13, R10, RZ, 0xc0, !PT ;  /* 0x0000000a0d0c7212 */ /* 0x000fc600078ec0ff */
[----:B------:R-:W-:Y:S01]  /*0570*/  IMAD.MOV R11, RZ, RZ, -R11 ;  /* 0x000000ffff0b7224 */ /* 0x000fe200078e0a0b */
[----:B------:R-:W-:-:S04]  /*0580*/  SHF.R.U32.HI R12, RZ, R7, R12 ;  /* 0x00000007ff0c7219 */ /* 0x000fc8000001160c */
[----:B------:R-:W-:Y:S02]  /*0590*/  LOP3.LUT P1, RZ, R11, R7, R10, 0xf8, !PT ;  /* 0x000000070bff7212 */ /* 0x000fe4000782f80a */
[C---:B------:R-:W-:Y:S02]  /*05a0*/  LOP3.LUT P0, RZ, R12.reuse, 0x1, RZ, 0xc0, !PT ;  /* 0x000000010cff7812 */ /* 0x040fe4000780c0ff */
[----:B------:R-:W-:-:S04]  /*05b0*/  LOP3.LUT P2, RZ, R12, 0x2, RZ, 0xc0, !PT ;  /* 0x000000020cff7812 */ /* 0x000fc8000784c0ff */
[----:B------:R-:W-:Y:S02]  /*05c0*/  PLOP3.LUT P0, PT, P0, P1, P2, 0xe0, 0x0 ;  /* 0x000000000000781c */ /* 0x000fe40000703c20 */
[----:B------:R-:W-:Y:S02]  /*05d0*/  LOP3.LUT P1, RZ, R0, 0x7fffff, RZ, 0xc0, !PT ;  /* 0x007fffff00ff7812 */ /* 0x000fe4000782c0ff */
[----:B------:R-:W-:-:S04]  /*05e0*/  SEL R7, RZ, 0x1, !P0 ;  /* 0x00000001ff077807 */ /* 0x000fc80004000000 */
[----:B------:R-:W-:-:S04]  /*05f0*/  IADD3 R7, PT, PT, -R7, RZ, RZ ;  /* 0x000000ff07077210 */ /* 0x000fc80007ffe1ff */
[----:B------:R-:W-:Y:S01]  /*0600*/  ISETP.GE.AND P0, PT, R7, RZ, PT ;  /* 0x000000ff0700720c */ /* 0x000fe20003f06270 */
[----:B------:R-:W-:-:S05]  /*0610*/  VIADD R7, R2, 0xffffff04 ;  /* 0xffffff0402077836 */ /* 0x000fca0000000000 */
[----:B------:R-:W-:-:S07]  /*0620*/  SHF.R.U32.HI R7, RZ, R7, R10 ;  /* 0x00000007ff077219 */ /* 0x000fce000001160a */
[----:B------:R-:W-:-:S05]  /*0630*/  @!P0 IADD3 R7, PT, PT, R7, 0x1, RZ ;  /* 0x0000000107078810 */ /* 0x000fca0007ffe0ff */
[----:B------:R-:W-:-:S05]  /*0640*/  @!P1 IMAD.SHL.U32 R7, R7, 0x2, RZ ;  /* 0x0000000207079824 */ /* 0x000fca00078e00ff */
[----:B------:R-:W-:Y:S01]  /*0650*/  LOP3.LUT R7, R7, 0x80000000, R0, 0xf8, !PT ;  /* 0x8000000007077812 */ /* 0x000fe200078ef800 */
[----:B------:R-:W-:Y:S06]  /*0660*/  BRA `(.L_x_26) ;  /* 0x0000000000047947 */ /* 0x000fec0003800000 */
.L_x_27:
[----:B------:R0:W1:Y:S02]  /*0670*/  MUFU.RCP R7, R0 ;  /* 0x0000000000077308 */ /* 0x0000640000001000 */
.L_x_26:
[----:B------:R-:W-:Y:S05]  /*0680*/  BSYNC.RECONVERGENT B1 ;  /* 0x0000000000017941 */ /* 0x000fea0003800200 */
.L_x_24:
[----:B------:R-:W-:-:S04]  /*0690*/  HFMA2 R9, -RZ, RZ, 0, 0 ;  /* 0x00000000ff097431 */ /* 0x000fc800000001ff */
[----:B01----:R-:W-:Y:S05]  /*06a0*/  RET.REL.NODEC R8 `(_Z26swiglu_kernel_cu_fp32_origiPKfS0_Pf) ;  /* 0xfffffff808547950 */ /* 0x003fea0003c3ffff */
.L_x_28:
        /* <DEDUP_REMOVED lines=13> */
.L_x_30:


//--------------------- .nv.shared._Z29swiglu_kernel_cu_fp16_vec_optiPK6__halfS1_PS_ --------------------------
	.section	.nv.shared._Z29swiglu_kernel_cu_fp16_vec_optiPK6__halfS1_PS_,"aw",@nobits
	.sectionflags	@""
	.align	16
	.zero		1024


//--------------------- .nv.shared.reserved.0     --------------------------
	.section	.nv.shared.reserved.0,"aw",@nobits
	.weak		__nv_reservedSMEM_offset_0_alias
	.size		__nv_reservedSMEM_offset_0_alias, 0, 64
	.other		__nv_reservedSMEM_offset_0_alias,@"STO_CUDA_RESERVED_SHARED STV_DEFAULT"
__nv_reservedSMEM_offset_0_alias:
	.zero		0
	.zero		64


//--------------------- .nv.shared._Z25swiglu_kernel_cu_fp32_optiPKfS0_Pf --------------------------
	.section	.nv.shared._Z25swiglu_kernel_cu_fp32_optiPKfS0_Pf,"aw",@nobits
	.sectionflags	@""
	.align	16
	.zero		1024


//--------------------- .nv.shared._Z30swiglu_kernel_cu_fp16_vec_origiPK6__halfS1_PS_ --------------------------
	.section	.nv.shared._Z30swiglu_kernel_cu_fp16_vec_origiPK6__halfS1_PS_,"aw",@nobits
	.sectionflags	@""
	.align	16
	.zero		1024


//--------------------- .nv.shared._Z26swiglu_kernel_cu_fp32_origiPKfS0_Pf --------------------------
	.section	.nv.shared._Z26swiglu_kernel_cu_fp32_origiPKfS0_Pf,"aw",@nobits
	.sectionflags	@""
	.align	16
	.zero		1024


//--------------------- .nv.constant0._Z29swiglu_kernel_cu_fp16_vec_optiPK6__halfS1_PS_ --------------------------
	.section	.nv.constant0._Z29swiglu_kernel_cu_fp16_vec_optiPK6__halfS1_PS_,"a",@progbits
	.sectionflags	@""
	.align	4
.nv.constant0._Z29swiglu_kernel_cu_fp16_vec_optiPK6__halfS1_PS_:
	.zero		928


//--------------------- .nv.constant0._Z25swiglu_kernel_cu_fp32_optiPKfS0_Pf --------------------------
	.section	.nv.constant0._Z25swiglu_kernel_cu_fp32_optiPKfS0_Pf,"a",@progbits
	.sectionflags	@""
	.align	4
.nv.constant0._Z25swiglu_kernel_cu_fp32_optiPKfS0_Pf:
	.zero		928


//--------------------- .nv.constant0._Z30swiglu_kernel_cu_fp16_vec_origiPK6__halfS1_PS_ --------------------------
	.section	.nv.constant0._Z30swiglu_kernel_cu_fp16_vec_origiPK6__halfS1_PS_,"a",@progbits
	.sectionflags	@""
	.align	4
.nv.constant0._Z30swiglu_kernel_cu_fp16_vec_origiPK6__halfS1_PS_:
	.zero		928


//--------------------- .nv.constant0._Z26swiglu_kernel_cu_fp32_origiPKfS0_Pf --------------------------
	.section	.nv.constant0._Z26swiglu_kernel_cu_fp32_origiPKfS0_Pf,"a",@progbits
	.sectionflags	@""
	.align	4
.nv.constant0._Z26swiglu_kernel_cu_fp32_origiPKfS0_Pf:
	.zero		928


//--------------------- SYMBOLS --------------------------

	.type		.nv.reservedSmem.offset0,@object
	.size		.nv.reservedSmem.offset0,0x4
	.type		.nv.reservedSmem.cap,@object
	.size		.nv.reservedSmem.cap,0x4
